	.target	sm_90a

	.elftype	@"ET_EXEC"


//--------------------- .note.nv.tkinfo           --------------------------
	.section	.note.nv.tkinfo,"",@"SHT_NOTE"
	.sectionflags	@"SHF_NOTE_NV_TKINFO"
	.tkinfo
        /*0018*/ 	.word	0x00000002
        /*0030*/ 	.string	""
        /*0030*/ 	.string	"ptxas"
        /*0030*/ 	.string	"Cuda compilation tools, release 13.0, V13.0.88"
        /*0030*/ 	.string	"Build cuda_13.0.r13.0/compiler.36424714_0"
        /*0030*/ 	.string	"-arch sm_90a -m 64 "



//--------------------- .note.nv.cuinfo           --------------------------
	.section	.note.nv.cuinfo,"",@"SHT_NOTE"
	.sectionflags	@"SHF_NOTE_NV_CUINFO"
        /*0018*/ 	.short	0x0002
        /*001a*/ 	.short	0x005a
        /*001c*/ 	.short	0x0082
	.zero		2


//--------------------- .nv.info                  --------------------------
	.section	.nv.info,"",@"SHT_CUDA_INFO"
	.align	4


	//----- nvinfo : EIATTR_REGCOUNT
	.align		4
        /*0000*/ 	.byte	0x04, 0x2f
        /*0002*/ 	.short	(.L_15 - .L_14)
	.align		4
.L_14:
        /*0004*/ 	.word	index@(_ZN7cutlass13device_kernelINS_4gemm6kernel13GemmUniversalIN4cute5tupleIJiiiiEEENS1_10collective13CollectiveMmaINS1_37MainloopSm90TmaGmmaWarpSpecializedFP8ILi17ENS5_IJNS4_1CILi1EEESB_SB_EEENS1_35KernelTmaWarpSpecializedCooperativeEEENS5_IJNSA_ILi128EEENSA_ILi64EEESG_EEENS_12float_e4m3_tENS5_IJlSB_lEEESI_SJ_NS4_8TiledMMAINS4_8MMA_AtomIJNS4_4SM904GMMA30MMA_64x64x32_F32E4M3E4M3_SS_TNILNSN_7ScaleInE1ELSP_1EEEEEENS4_6LayoutINS5_IJNSA_ILi2EEESB_SB_EEENS5_IJSB_NSA_ILi0EEESV_EEEEENS5_IJNS4_10UnderscoreESY_SY_EEEEENS4_13SM90_TMA_LOADENS4_14ComposedLayoutINS4_7SwizzleILi2ELi4ELi3EEENS4_18smem_ptr_flag_bitsILi8EEENSS_INS5_IJNSA_ILi8EEESG_EEENS5_IJSG_SB_EEEEEEEvNS4_8identityES11_S1B_vS1C_EENS_8epilogue10collective18CollectiveEpilogueINS1E_22Sm90TmaWarpSpecializedILi2ELi2ELi16ELb0ELb0EEEJSH_NS5_IJSF_NSA_ILi32EEEEEESI_SJ_SI_SJ_NS1E_6fusion15FusionCallbacksIS1I_NS1L_13LinCombEltActINS1E_6thread4ReLuESI_fSI_fLNS_15FloatRoundStyleE2EEESH_S1K_JEEES11_NS12_INS13_ILi1ELi4ELi3EEES16_NSS_INS5_IJS17_S1J_EEENS5_IJS1J_SB_EEEEEEENS4_39AutoVectorizingCopyWithAssumedAlignmentILi128EEENS4_14SM90_TMA_STOREES1X_S1Z_NS4_9Copy_AtomIJNS4_17SM90_U32x4_STSM_NENS_6half_tEEEEvEEEvvEEEEvNT_6ParamsE)
        /*0008*/ 	.word	0x000000a8


	//----- nvinfo : EIATTR_FRAME_SIZE
	.align		4
.L_15:
        /*000c*/ 	.byte	0x04, 0x11
        /*000e*/ 	.short	(.L_17 - .L_16)
	.align		4
.L_16:
        /*0010*/ 	.word	index@(_ZN7cutlass13device_kernelINS_4gemm6kernel13GemmUniversalIN4cute5tupleIJiiiiEEENS1_10collective13CollectiveMmaINS1_37MainloopSm90TmaGmmaWarpSpecializedFP8ILi17ENS5_IJNS4_1CILi1EEESB_SB_EEENS1_35KernelTmaWarpSpecializedCooperativeEEENS5_IJNSA_ILi128EEENSA_ILi64EEESG_EEENS_12float_e4m3_tENS5_IJlSB_lEEESI_SJ_NS4_8TiledMMAINS4_8MMA_AtomIJNS4_4SM904GMMA30MMA_64x64x32_F32E4M3E4M3_SS_TNILNSN_7ScaleInE1ELSP_1EEEEEENS4_6LayoutINS5_IJNSA_ILi2EEESB_SB_EEENS5_IJSB_NSA_ILi0EEESV_EEEEENS5_IJNS4_10UnderscoreESY_SY_EEEEENS4_13SM90_TMA_LOADENS4_14ComposedLayoutINS4_7SwizzleILi2ELi4ELi3EEENS4_18smem_ptr_flag_bitsILi8EEENSS_INS5_IJNSA_ILi8EEESG_EEENS5_IJSG_SB_EEEEEEEvNS4_8identityES11_S1B_vS1C_EENS_8epilogue10collective18CollectiveEpilogueINS1E_22Sm90TmaWarpSpecializedILi2ELi2ELi16ELb0ELb0EEEJSH_NS5_IJSF_NSA_ILi32EEEEEESI_SJ_SI_SJ_NS1E_6fusion15FusionCallbacksIS1I_NS1L_13LinCombEltActINS1E_6thread4ReLuESI_fSI_fLNS_15FloatRoundStyleE2EEESH_S1K_JEEES11_NS12_INS13_ILi1ELi4ELi3EEES16_NSS_INS5_IJS17_S1J_EEENS5_IJS1J_SB_EEEEEEENS4_39AutoVectorizingCopyWithAssumedAlignmentILi128EEENS4_14SM90_TMA_STOREES1X_S1Z_NS4_9Copy_AtomIJNS4_17SM90_U32x4_STSM_NENS_6half_tEEEEvEEEvvEEEEvNT_6ParamsE)
        /*0014*/ 	.word	0x00000000


	//----- nvinfo : EIATTR_MIN_STACK_SIZE
	.align		4
.L_17:
        /*0018*/ 	.byte	0x04, 0x12
        /*001a*/ 	.short	(.L_19 - .L_18)
	.align		4
.L_18:
        /*001c*/ 	.word	index@(_ZN7cutlass13device_kernelINS_4gemm6kernel13GemmUniversalIN4cute5tupleIJiiiiEEENS1_10collective13CollectiveMmaINS1_37MainloopSm90TmaGmmaWarpSpecializedFP8ILi17ENS5_IJNS4_1CILi1EEESB_SB_EEENS1_35KernelTmaWarpSpecializedCooperativeEEENS5_IJNSA_ILi128EEENSA_ILi64EEESG_EEENS_12float_e4m3_tENS5_IJlSB_lEEESI_SJ_NS4_8TiledMMAINS4_8MMA_AtomIJNS4_4SM904GMMA30MMA_64x64x32_F32E4M3E4M3_SS_TNILNSN_7ScaleInE1ELSP_1EEEEEENS4_6LayoutINS5_IJNSA_ILi2EEESB_SB_EEENS5_IJSB_NSA_ILi0EEESV_EEEEENS5_IJNS4_10UnderscoreESY_SY_EEEEENS4_13SM90_TMA_LOADENS4_14ComposedLayoutINS4_7SwizzleILi2ELi4ELi3EEENS4_18smem_ptr_flag_bitsILi8EEENSS_INS5_IJNSA_ILi8EEESG_EEENS5_IJSG_SB_EEEEEEEvNS4_8identityES11_S1B_vS1C_EENS_8epilogue10collective18CollectiveEpilogueINS1E_22Sm90TmaWarpSpecializedILi2ELi2ELi16ELb0ELb0EEEJSH_NS5_IJSF_NSA_ILi32EEEEEESI_SJ_SI_SJ_NS1E_6fusion15FusionCallbacksIS1I_NS1L_13LinCombEltActINS1E_6thread4ReLuESI_fSI_fLNS_15FloatRoundStyleE2EEESH_S1K_JEEES11_NS12_INS13_ILi1ELi4ELi3EEES16_NSS_INS5_IJS17_S1J_EEENS5_IJS1J_SB_EEEEEEENS4_39AutoVectorizingCopyWithAssumedAlignmentILi128EEENS4_14SM90_TMA_STOREES1X_S1Z_NS4_9Copy_AtomIJNS4_17SM90_U32x4_STSM_NENS_6half_tEEEEvEEEvvEEEEvNT_6ParamsE)
        /*0020*/ 	.word	0x00000000
.L_19:


//--------------------- .nv.compat                --------------------------
	.section	.nv.compat,"",@"SHT_CUDA_COMPAT_INFO"
	.align	4
        /*0000*/ 	.byte	0x02, 0x09, 0x01, 0x00, 0x02, 0x02, 0x04, 0x00, 0x02, 0x05, 0x05, 0x00, 0x03, 0x07, 0x01, 0x01
        /*0010*/ 	.byte	0x02, 0x03, 0x01, 0x00, 0x02, 0x06, 0x01, 0x00, 0x04, 0x0b, 0x08, 0x00, 0x00, 0x00, 0x00, 0x00
        /*0020*/ 	.byte	0x00, 0x00, 0x00, 0x00


//--------------------- .nv.info._ZN7cutlass13device_kernelINS_4gemm6kernel13GemmUniversalIN4cute5tupleIJiiiiEEENS1_10collective13CollectiveMmaINS1_37MainloopSm90TmaGmmaWarpSpecializedFP8ILi17ENS5_IJNS4_1CILi1EEESB_SB_EEENS1_35KernelTmaWarpSpecializedCooperativeEEENS5_IJNSA_ILi128EEENSA_ILi64EEESG_EEENS_12float_e4m3_tENS5_IJlSB_lEEESI_SJ_NS4_8TiledMMAINS4_8MMA_AtomIJNS4_4SM904GMMA30MMA_64x64x32_F32E4M3E4M3_SS_TNILNSN_7ScaleInE1ELSP_1EEEEEENS4_6LayoutINS5_IJNSA_ILi2EEESB_SB_EEENS5_IJSB_NSA_ILi0EEESV_EEEEENS5_IJNS4_10UnderscoreESY_SY_EEEEENS4_13SM90_TMA_LOADENS4_14ComposedLayoutINS4_7SwizzleILi2ELi4ELi3EEENS4_18smem_ptr_flag_bitsILi8EEENSS_INS5_IJNSA_ILi8EEESG_EEENS5_IJSG_SB_EEEEEEEvNS4_8identityES11_S1B_vS1C_EENS_8epilogue10collective18CollectiveEpilogueINS1E_22Sm90TmaWarpSpecializedILi2ELi2ELi16ELb0ELb0EEEJSH_NS5_IJSF_NSA_ILi32EEEEEESI_SJ_SI_SJ_NS1E_6fusion15FusionCallbacksIS1I_NS1L_13LinCombEltActINS1E_6thread4ReLuESI_fSI_fLNS_15FloatRoundStyleE2EEESH_S1K_JEEES11_NS12_INS13_ILi1ELi4ELi3EEES16_NSS_INS5_IJS17_S1J_EEENS5_IJS1J_SB_EEEEEEENS4_39AutoVectorizingCopyWithAssumedAlignmentILi128EEENS4_14SM90_TMA_STOREES1X_S1Z_NS4_9Copy_AtomIJNS4_17SM90_U32x4_STSM_NENS_6half_tEEEEvEEEvvEEEEvNT_6ParamsE --------------------------
	.section	.nv.info._ZN7cutlass13device_kernelINS_4gemm6kernel13GemmUniversalIN4cute5tupleIJiiiiEEENS1_10collective13CollectiveMmaINS1_37MainloopSm90TmaGmmaWarpSpecializedFP8ILi17ENS5_IJNS4_1CILi1EEESB_SB_EEENS1_35KernelTmaWarpSpecializedCooperativeEEENS5_IJNSA_ILi128EEENSA_ILi64EEESG_EEENS_12float_e4m3_tENS5_IJlSB_lEEESI_SJ_NS4_8TiledMMAINS4_8MMA_AtomIJNS4_4SM904GMMA30MMA_64x64x32_F32E4M3E4M3_SS_TNILNSN_7ScaleInE1ELSP_1EEEEEENS4_6LayoutINS5_IJNSA_ILi2EEESB_SB_EEENS5_IJSB_NSA_ILi0EEESV_EEEEENS5_IJNS4_10UnderscoreESY_SY_EEEEENS4_13SM90_TMA_LOADENS4_14ComposedLayoutINS4_7SwizzleILi2ELi4ELi3EEENS4_18smem_ptr_flag_bitsILi8EEENSS_INS5_IJNSA_ILi8EEESG_EEENS5_IJSG_SB_EEEEEEEvNS4_8identityES11_S1B_vS1C_EENS_8epilogue10collective18CollectiveEpilogueINS1E_22Sm90TmaWarpSpecializedILi2ELi2ELi16ELb0ELb0EEEJSH_NS5_IJSF_NSA_ILi32EEEEEESI_SJ_SI_SJ_NS1E_6fusion15FusionCallbacksIS1I_NS1L_13LinCombEltActINS1E_6thread4ReLuESI_fSI_fLNS_15FloatRoundStyleE2EEESH_S1K_JEEES11_NS12_INS13_ILi1ELi4ELi3EEES16_NSS_INS5_IJS17_S1J_EEENS5_IJS1J_SB_EEEEEEENS4_39AutoVectorizingCopyWithAssumedAlignmentILi128EEENS4_14SM90_TMA_STOREES1X_S1Z_NS4_9Copy_AtomIJNS4_17SM90_U32x4_STSM_NENS_6half_tEEEEvEEEvvEEEEvNT_6ParamsE,"",@"SHT_CUDA_INFO"
	.sectionflags	@""
	.align	4


	//----- nvinfo : EIATTR_CUDA_API_VERSION
	.align		4
        /*0000*/ 	.byte	0x04, 0x37
        /*0002*/ 	.short	(.L_21 - .L_20)
.L_20:
        /*0004*/ 	.word	0x00000082


	//----- nvinfo : EIATTR_KPARAM_INFO
	.align		4
.L_21:
        /*0008*/ 	.byte	0x04, 0x17
        /*000a*/ 	.short	(.L_23 - .L_22)
.L_22:
        /*000c*/ 	.word	0x00000000
        /*0010*/ 	.short	0x0000
        /*0012*/ 	.short	0x0070
        /*0014*/ 	.byte	0x00, 0xf0, 0x01, 0x1c


	//----- nvinfo : EIATTR_SPARSE_MMA_MASK
	.align		4
.L_23:
        /*0018*/ 	.byte	0x03, 0x50
        /*001a*/ 	.short	0x0000


	//----- nvinfo : EIATTR_MAXREG_COUNT
	.align		4
        /*001c*/ 	.byte	0x03, 0x1b
        /*001e*/ 	.short	0x00a8


	//----- nvinfo : EIATTR_NUM_BARRIERS
	.align		4
        /*0020*/ 	.byte	0x02, 0x4c
        /*0022*/ 	.byte	0x02
	.zero		1


	//----- nvinfo : EIATTR_EXTERNS
	.align		4
        /*0024*/ 	.byte	0x04, 0x0f
        /*0026*/ 	.short	(.L_25 - .L_24)


	//   ....[0]....
	.align		4
.L_24:
        /*0028*/ 	.word	index@(__assertfail)


	//----- nvinfo : EIATTR_MERCURY_ISA_VERSION
	.align		4
.L_25:
        /*002c*/ 	.byte	0x03, 0x5f
        /*002e*/ 	.short	0x0101


	//----- nvinfo : EIATTR_INT_WARP_WIDE_INSTR_OFFSETS
	.align		4
        /*0030*/ 	.byte	0x04, 0x31
        /*0032*/ 	.short	(.L_27 - .L_26)


	//   ....[0]....
.L_26:
        /*0034*/ 	.word	0x00000a40


	//   ....[1]....
        /*0038*/ 	.word	0x00000a50


	//   ....[2]....
        /*003c*/ 	.word	0x00000ad0


	//----- nvinfo : EIATTR_COOP_GROUP_MASK_REGIDS
	.align		4
.L_27:
        /*0040*/ 	.byte	0x04, 0x29
        /*0042*/ 	.short	(.L_29 - .L_28)


	//   ....[0]....
.L_28:
        /*0044*/ 	.word	0xffffffff


	//   ....[1]....
        /*0048*/ 	.word	0xffffffff


	//   ....[2]....
        /*004c*/ 	.word	0xffffffff


	//   ....[3]....
        /*0050*/ 	.word	0xffffffff


	//   ....[4]....
        /*0054*/ 	.word	0xffffffff


	//   ....[5]....
        /*0058*/ 	.word	0xffffffff


	//----- nvinfo : EIATTR_COOP_GROUP_INSTR_OFFSETS
	.align		4
.L_29:
        /*005c*/ 	.byte	0x04, 0x28
        /*005e*/ 	.short	(.L_31 - .L_30)


	//   ....[0]....
.L_30:
        /*0060*/ 	.word	0x00000070


	//   ....[1]....
        /*0064*/ 	.word	0x00000080


	//   ....[2]....
        /*0068*/ 	.word	0x00000440


	//   ....[3]....
        /*006c*/ 	.word	0x000007a0


	//   ....[4]....
        /*0070*/ 	.word	0x00000910


	//   ....[5]....
        /*0074*/ 	.word	0x000016c0


	//----- nvinfo : EIATTR_REG_RECONFIG
	.align		4
.L_31:
        /*0078*/ 	.byte	0x01, 0x54
	.zero		2


	//----- nvinfo : EIATTR_SYSCALL_OFFSETS
	.align		4
        /*007c*/ 	.byte	0x04, 0x46
        /*007e*/ 	.short	(.L_33 - .L_32)


	//   ....[0]....
.L_32:
        /*0080*/ 	.word	0x00002b20


	//   ....[1]....
        /*0084*/ 	.word	0x00002c60


	//----- nvinfo : EIATTR_MBARRIER_INSTR_OFFSETS
	.align		4
.L_33:
        /*0088*/ 	.byte	0x04, 0x39
        /*008a*/ 	.short	(.L_35 - .L_34)


	//   ....[0]....
.L_34:
        /*008c*/ 	.word	0x00000560
        /*0090*/ 	.word	0x000000ff
        /*0094*/ 	.word	0x00000000
        /*0098*/ 	.short	0x0100
        /*009a*/ 	.byte	0x08
	.zero		1


	//   ....[1]....
        /*009c*/ 	.word	0x00000570
        /*00a0*/ 	.word	0x000000ff
        /*00a4*/ 	.word	0x00000088
        /*00a8*/ 	.short	0x0100
        /*00aa*/ 	.byte	0x08
	.zero		1


	//   ....[2]....
        /*00ac*/ 	.word	0x00000580
        /*00b0*/ 	.word	0x000000ff
        /*00b4*/ 	.word	0x00000008
        /*00b8*/ 	.short	0x0100
        /*00ba*/ 	.byte	0x08
	.zero		1


	//   ....[3]....
        /*00bc*/ 	.word	0x00000590
        /*00c0*/ 	.word	0x000000ff
        /*00c4*/ 	.word	0x00000090
        /*00c8*/ 	.short	0x0100
        /*00ca*/ 	.byte	0x08
	.zero		1


	//   ....[4]....
        /*00cc*/ 	.word	0x000005a0
        /*00d0*/ 	.word	0x000000ff
        /*00d4*/ 	.word	0x00000010
        /*00d8*/ 	.short	0x0100
        /*00da*/ 	.byte	0x08
	.zero		1


	//   ....[5]....
        /*00dc*/ 	.word	0x000005b0
        /*00e0*/ 	.word	0x000000ff
        /*00e4*/ 	.word	0x00000098
        /*00e8*/ 	.short	0x0100
        /*00ea*/ 	.byte	0x08
	.zero		1


	//   ....[6]....
        /*00ec*/ 	.word	0x000005c0
        /*00f0*/ 	.word	0x000000ff
        /*00f4*/ 	.word	0x00000018
        /*00f8*/ 	.short	0x0100
        /*00fa*/ 	.byte	0x08
	.zero		1


	//   ....[7]....
        /*00fc*/ 	.word	0x000005d0
        /*0100*/ 	.word	0x000000ff
        /*0104*/ 	.word	0x000000a0
        /*0108*/ 	.short	0x0100
        /*010a*/ 	.byte	0x08
	.zero		1


	//   ....[8]....
        /*010c*/ 	.word	0x000005e0
        /*0110*/ 	.word	0x000000ff
        /*0114*/ 	.word	0x00000020
        /*0118*/ 	.short	0x0100
        /*011a*/ 	.byte	0x08
	.zero		1


	//   ....[9]....
        /*011c*/ 	.word	0x000005f0
        /*0120*/ 	.word	0x000000ff
        /*0124*/ 	.word	0x000000a8
        /*0128*/ 	.short	0x0100
        /*012a*/ 	.byte	0x08
	.zero		1


	//   ....[10]....
        /*012c*/ 	.word	0x00000600
        /*0130*/ 	.word	0x000000ff
        /*0134*/ 	.word	0x00000028
        /*0138*/ 	.short	0x0100
        /*013a*/ 	.byte	0x08
	.zero		1


	//   ....[11]....
        /*013c*/ 	.word	0x00000610
        /*0140*/ 	.word	0x000000ff
        /*0144*/ 	.word	0x000000b0
        /*0148*/ 	.short	0x0100
        /*014a*/ 	.byte	0x08
	.zero		1


	//   ....[12]....
        /*014c*/ 	.word	0x00000620
        /*0150*/ 	.word	0x000000ff
        /*0154*/ 	.word	0x00000030
        /*0158*/ 	.short	0x0100
        /*015a*/ 	.byte	0x08
	.zero		1


	//   ....[13]....
        /*015c*/ 	.word	0x00000630
        /*0160*/ 	.word	0x000000ff
        /*0164*/ 	.word	0x000000b8
        /*0168*/ 	.short	0x0100
        /*016a*/ 	.byte	0x08
	.zero		1


	//   ....[14]....
        /*016c*/ 	.word	0x00000640
        /*0170*/ 	.word	0x000000ff
        /*0174*/ 	.word	0x00000038
        /*0178*/ 	.short	0x0100
        /*017a*/ 	.byte	0x08
	.zero		1


	//   ....[15]....
        /*017c*/ 	.word	0x00000650
        /*0180*/ 	.word	0x000000ff
        /*0184*/ 	.word	0x000000c0
        /*0188*/ 	.short	0x0100
        /*018a*/ 	.byte	0x08
	.zero		1


	//   ....[16]....
        /*018c*/ 	.word	0x00000660
        /*0190*/ 	.word	0x000000ff
        /*0194*/ 	.word	0x00000040
        /*0198*/ 	.short	0x0100
        /*019a*/ 	.byte	0x08
	.zero		1


	//   ....[17]....
        /*019c*/ 	.word	0x00000670
        /*01a0*/ 	.word	0x000000ff
        /*01a4*/ 	.word	0x000000c8
        /*01a8*/ 	.short	0x0100
        /*01aa*/ 	.byte	0x08
	.zero		1


	//   ....[18]....
        /*01ac*/ 	.word	0x00000680
        /*01b0*/ 	.word	0x000000ff
        /*01b4*/ 	.word	0x00000048
        /*01b8*/ 	.short	0x0100
        /*01ba*/ 	.byte	0x08
	.zero		1


	//   ....[19]....
        /*01bc*/ 	.word	0x00000690
        /*01c0*/ 	.word	0x000000ff
        /*01c4*/ 	.word	0x000000d0
        /*01c8*/ 	.short	0x0100
        /*01ca*/ 	.byte	0x08
	.zero		1


	//   ....[20]....
        /*01cc*/ 	.word	0x000006a0
        /*01d0*/ 	.word	0x000000ff
        /*01d4*/ 	.word	0x00000050
        /*01d8*/ 	.short	0x0100
        /*01da*/ 	.byte	0x08
	.zero		1


	//   ....[21]....
        /*01dc*/ 	.word	0x000006b0
        /*01e0*/ 	.word	0x000000ff
        /*01e4*/ 	.word	0x000000d8
        /*01e8*/ 	.short	0x0100
        /*01ea*/ 	.byte	0x08
	.zero		1


	//   ....[22]....
        /*01ec*/ 	.word	0x000006c0
        /*01f0*/ 	.word	0x000000ff
        /*01f4*/ 	.word	0x00000058
        /*01f8*/ 	.short	0x0100
        /*01fa*/ 	.byte	0x08
	.zero		1


	//   ....[23]....
        /*01fc*/ 	.word	0x000006d0
        /*0200*/ 	.word	0x000000ff
        /*0204*/ 	.word	0x000000e0
        /*0208*/ 	.short	0x0100
        /*020a*/ 	.byte	0x08
	.zero		1


	//   ....[24]....
        /*020c*/ 	.word	0x000006e0
        /*0210*/ 	.word	0x000000ff
        /*0214*/ 	.word	0x00000060
        /*0218*/ 	.short	0x0100
        /*021a*/ 	.byte	0x08
	.zero		1


	//   ....[25]....
        /*021c*/ 	.word	0x000006f0
        /*0220*/ 	.word	0x000000ff
        /*0224*/ 	.word	0x000000e8
        /*0228*/ 	.short	0x0100
        /*022a*/ 	.byte	0x08
	.zero		1


	//   ....[26]....
        /*022c*/ 	.word	0x00000700
        /*0230*/ 	.word	0x000000ff
        /*0234*/ 	.word	0x00000068
        /*0238*/ 	.short	0x0100
        /*023a*/ 	.byte	0x08
	.zero		1


	//   ....[27]....
        /*023c*/ 	.word	0x00000710
        /*0240*/ 	.word	0x000000ff
        /*0244*/ 	.word	0x000000f0
        /*0248*/ 	.short	0x0100
        /*024a*/ 	.byte	0x08
	.zero		1


	//   ....[28]....
        /*024c*/ 	.word	0x00000720
        /*0250*/ 	.word	0x000000ff
        /*0254*/ 	.word	0x00000070
        /*0258*/ 	.short	0x0100
        /*025a*/ 	.byte	0x08
	.zero		1


	//   ....[29]....
        /*025c*/ 	.word	0x00000730
        /*0260*/ 	.word	0x000000ff
        /*0264*/ 	.word	0x000000f8
        /*0268*/ 	.short	0x0100
        /*026a*/ 	.byte	0x08
	.zero		1


	//   ....[30]....
        /*026c*/ 	.word	0x00000740
        /*0270*/ 	.word	0x000000ff
        /*0274*/ 	.word	0x00000078
        /*0278*/ 	.short	0x0100
        /*027a*/ 	.byte	0x08
	.zero		1


	//   ....[31]....
        /*027c*/ 	.word	0x00000750
        /*0280*/ 	.word	0x000000ff
        /*0284*/ 	.word	0x00000100
        /*0288*/ 	.short	0x0100
        /*028a*/ 	.byte	0x08
	.zero		1


	//   ....[32]....
        /*028c*/ 	.word	0x00000760
        /*0290*/ 	.word	0x000000ff
        /*0294*/ 	.word	0x00000080
        /*0298*/ 	.short	0x0100
        /*029a*/ 	.byte	0x08
	.zero		1


	//   ....[33]....
        /*029c*/ 	.word	0x00000770
        /*02a0*/ 	.word	0x000000ff
        /*02a4*/ 	.word	0x00000108
        /*02a8*/ 	.short	0x0100
        /*02aa*/ 	.byte	0x08
	.zero		1


	//   ....[34]....
        /*02ac*/ 	.word	0x000008c0
        /*02b0*/ 	.word	0x000000ff
        /*02b4*/ 	.word	0x00000110
        /*02b8*/ 	.short	0x0100
        /*02ba*/ 	.byte	0x08
	.zero		1


	//   ....[35]....
        /*02bc*/ 	.word	0x000008d0
        /*02c0*/ 	.word	0x000000ff
        /*02c4*/ 	.word	0x00000120
        /*02c8*/ 	.short	0x0100
        /*02ca*/ 	.byte	0x08
	.zero		1


	//   ....[36]....
        /*02cc*/ 	.word	0x000008e0
        /*02d0*/ 	.word	0x000000ff
        /*02d4*/ 	.word	0x00000118
        /*02d8*/ 	.short	0x0100
        /*02da*/ 	.byte	0x08
	.zero		1


	//   ....[37]....
        /*02dc*/ 	.word	0x000008f0
        /*02e0*/ 	.word	0x000000ff
        /*02e4*/ 	.word	0x00000128
        /*02e8*/ 	.short	0x0100
        /*02ea*/ 	.byte	0x08
	.zero		1


	//   ....[38]....
        /*02ec*/ 	.word	0x00000b70
        /*02f0*/ 	.word	0x000000ff
        /*02f4*/ 	.word	0x00000130
        /*02f8*/ 	.short	0x0100
        /*02fa*/ 	.byte	0x08
	.zero		1


	//   ....[39]....
        /*02fc*/ 	.word	0x00000bd0
        /*0300*/ 	.word	0x000000ff
        /*0304*/ 	.word	0x00000138
        /*0308*/ 	.short	0x0100
        /*030a*/ 	.byte	0x08
	.zero		1


	//   ....[40]....
        /*030c*/ 	.word	0x000019d0
        /*0310*/ 	.word	0x000000ff
        /*0314*/ 	.word	0x00000000
        /*0318*/ 	.short	0x010a
        /*031a*/ 	.byte	0x05
	.zero		1


	//   ....[41]....
        /*031c*/ 	.word	0x00001a10
        /*0320*/ 	.word	0x000000ff
        /*0324*/ 	.word	0x00000000
        /*0328*/ 	.short	0x010a
        /*032a*/ 	.byte	0x05
	.zero		1


	//   ....[42]....
        /*032c*/ 	.word	0x00002040
        /*0330*/ 	.word	0x000000ff
        /*0334*/ 	.word	0x00000000
        /*0338*/ 	.short	0x010a
        /*033a*/ 	.byte	0x08
	.zero		1


	//   ....[43]....
        /*033c*/ 	.word	0x00002080
        /*0340*/ 	.word	0x000000ff
        /*0344*/ 	.word	0x00000000
        /*0348*/ 	.short	0x010a
        /*034a*/ 	.byte	0x08
	.zero		1


	//   ....[44]....
        /*034c*/ 	.word	0x000024c0
        /*0350*/ 	.word	0x000000ff
        /*0354*/ 	.word	0x00000000
        /*0358*/ 	.short	0x0101
        /*035a*/ 	.byte	0x07
	.zero		1


	//   ....[45]....
        /*035c*/ 	.word	0x000028f0
        /*0360*/ 	.word	0x000000ff
        /*0364*/ 	.word	0x00000000
        /*0368*/ 	.short	0x0101
        /*036a*/ 	.byte	0x05
	.zero		1


	//   ....[46]....
        /*036c*/ 	.word	0x00003100
        /*0370*/ 	.word	0x0000000d
        /*0374*/ 	.word	0x00000110
        /*0378*/ 	.short	0x010a
        /*037a*/ 	.byte	0x3f
	.zero		1


	//   ....[47]....
        /*037c*/ 	.word	0x00003380
        /*0380*/ 	.word	0x00000006
        /*0384*/ 	.word	0x00000000
        /*0388*/ 	.short	0x0101
        /*038a*/ 	.byte	0x3f
	.zero		1


	//   ....[48]....
        /*038c*/ 	.word	0x00003a70
        /*0390*/ 	.word	0x0000000c
        /*0394*/ 	.word	0x00000110
        /*0398*/ 	.short	0x010a
        /*039a*/ 	.byte	0x3f
	.zero		1


	//   ....[49]....
        /*039c*/ 	.word	0x00003ca0
        /*03a0*/ 	.word	0x00000006
        /*03a4*/ 	.word	0x00000000
        /*03a8*/ 	.short	0x0101
        /*03aa*/ 	.byte	0x3f
	.zero		1


	//   ....[50]....
        /*03ac*/ 	.word	0x00005030
        /*03b0*/ 	.word	0x000000ff
        /*03b4*/ 	.word	0x00000138
        /*03b8*/ 	.short	0x010a
        /*03ba*/ 	.byte	0x04
	.zero		1


	//   ....[51]....
        /*03bc*/ 	.word	0x00005440
        /*03c0*/ 	.word	0x000000ff
        /*03c4*/ 	.word	0x00000120
        /*03c8*/ 	.short	0x010a
        /*03ca*/ 	.byte	0x05
	.zero		1


	//   ....[52]....
        /*03cc*/ 	.word	0x00005530
        /*03d0*/ 	.word	0x000000ff
        /*03d4*/ 	.word	0x00000110
        /*03d8*/ 	.short	0x010b
        /*03da*/ 	.byte	0x05
	.zero		1


	//   ....[53]....
        /*03dc*/ 	.word	0x00005590
        /*03e0*/ 	.word	0x000000ff
        /*03e4*/ 	.word	0x00000000
        /*03e8*/ 	.short	0x0101
        /*03ea*/ 	.byte	0x04
	.zero		1


	//   ....[54]....
        /*03ec*/ 	.word	0x000055c0
        /*03f0*/ 	.word	0x000000ff
        /*03f4*/ 	.word	0x00000128
        /*03f8*/ 	.short	0x010a
        /*03fa*/ 	.byte	0x05
	.zero		1


	//   ....[55]....
        /*03fc*/ 	.word	0x000056d0
        /*0400*/ 	.word	0x000000ff
        /*0404*/ 	.word	0x00000118
        /*0408*/ 	.short	0x010b
        /*040a*/ 	.byte	0x05
	.zero		1


	//   ....[56]....
        /*040c*/ 	.word	0x000057c0
        /*0410*/ 	.word	0x000000ff
        /*0414*/ 	.word	0x00000000
        /*0418*/ 	.short	0x0101
        /*041a*/ 	.byte	0x04
	.zero		1


	//   ....[57]....
        /*041c*/ 	.word	0x00005e10
        /*0420*/ 	.word	0x00000003
        /*0424*/ 	.word	0x00000120
        /*0428*/ 	.short	0x010a
        /*042a*/ 	.byte	0x3f
	.zero		1


	//   ....[58]....
        /*042c*/ 	.word	0x00005e60
        /*0430*/ 	.word	0x00000003
        /*0434*/ 	.word	0x00000128
        /*0438*/ 	.short	0x010a
        /*043a*/ 	.byte	0x3f
	.zero		1


	//   ....[59]....
        /*043c*/ 	.word	0x000061a0
        /*0440*/ 	.word	0x00000015
        /*0444*/ 	.word	0x00000088
        /*0448*/ 	.short	0x010a
        /*044a*/ 	.byte	0x3f
	.zero		1


	//   ....[60]....
        /*044c*/ 	.word	0x00006500
        /*0450*/ 	.word	0x00000006
        /*0454*/ 	.word	0x00000138
        /*0458*/ 	.short	0x0101
        /*045a*/ 	.byte	0x3f
	.zero		1


	//   ....[61]....
        /*045c*/ 	.word	0x00006c60
        /*0460*/ 	.word	0x00000007
        /*0464*/ 	.word	0x00000000
        /*0468*/ 	.short	0x010a
        /*046a*/ 	.byte	0x3f
	.zero		1


	//   ....[62]....
        /*046c*/ 	.word	0x00006ce0
        /*0470*/ 	.word	0x00000009
        /*0474*/ 	.word	0x00000000
        /*0478*/ 	.short	0x010a
        /*047a*/ 	.byte	0x3f
	.zero		1


	//   ....[63]....
        /*047c*/ 	.word	0x00006d70
        /*0480*/ 	.word	0x00000006
        /*0484*/ 	.word	0x00000000
        /*0488*/ 	.short	0x010a
        /*048a*/ 	.byte	0x3f
	.zero		1


	//   ....[64]....
        /*048c*/ 	.word	0x00006e00
        /*0490*/ 	.word	0x00000009
        /*0494*/ 	.word	0x00000000
        /*0498*/ 	.short	0x010a
        /*049a*/ 	.byte	0x3f
	.zero		1


	//   ....[65]....
        /*049c*/ 	.word	0x00006e90
        /*04a0*/ 	.word	0x00000006
        /*04a4*/ 	.word	0x00000000
        /*04a8*/ 	.short	0x010a
        /*04aa*/ 	.byte	0x3f
	.zero		1


	//   ....[66]....
        /*04ac*/ 	.word	0x00006f20
        /*04b0*/ 	.word	0x00000009
        /*04b4*/ 	.word	0x00000000
        /*04b8*/ 	.short	0x010a
        /*04ba*/ 	.byte	0x3f
	.zero		1


	//   ....[67]....
        /*04bc*/ 	.word	0x00006fb0
        /*04c0*/ 	.word	0x00000006
        /*04c4*/ 	.word	0x00000000
        /*04c8*/ 	.short	0x010a
        /*04ca*/ 	.byte	0x3f
	.zero		1


	//   ....[68]....
        /*04cc*/ 	.word	0x00007040
        /*04d0*/ 	.word	0x00000009
        /*04d4*/ 	.word	0x00000000
        /*04d8*/ 	.short	0x010a
        /*04da*/ 	.byte	0x3f
	.zero		1


	//   ....[69]....
        /*04dc*/ 	.word	0x000070d0
        /*04e0*/ 	.word	0x00000006
        /*04e4*/ 	.word	0x00000000
        /*04e8*/ 	.short	0x010a
        /*04ea*/ 	.byte	0x3f
	.zero		1


	//   ....[70]....
        /*04ec*/ 	.word	0x00007160
        /*04f0*/ 	.word	0x00000009
        /*04f4*/ 	.word	0x00000000
        /*04f8*/ 	.short	0x010a
        /*04fa*/ 	.byte	0x3f
	.zero		1


	//   ....[71]....
        /*04fc*/ 	.word	0x000071f0
        /*0500*/ 	.word	0x00000006
        /*0504*/ 	.word	0x00000000
        /*0508*/ 	.short	0x010a
        /*050a*/ 	.byte	0x3f
	.zero		1


	//   ....[72]....
        /*050c*/ 	.word	0x00007280
        /*0510*/ 	.word	0x00000009
        /*0514*/ 	.word	0x00000000
        /*0518*/ 	.short	0x010a
        /*051a*/ 	.byte	0x3f
	.zero		1


	//   ....[73]....
        /*051c*/ 	.word	0x00007310
        /*0520*/ 	.word	0x00000006
        /*0524*/ 	.word	0x00000000
        /*0528*/ 	.short	0x010a
        /*052a*/ 	.byte	0x3f
	.zero		1


	//   ....[74]....
        /*052c*/ 	.word	0x000073a0
        /*0530*/ 	.word	0x00000009
        /*0534*/ 	.word	0x00000000
        /*0538*/ 	.short	0x010a
        /*053a*/ 	.byte	0x3f
	.zero		1


	//   ....[75]....
        /*053c*/ 	.word	0x00007430
        /*0540*/ 	.word	0x00000006
        /*0544*/ 	.word	0x00000000
        /*0548*/ 	.short	0x010a
        /*054a*/ 	.byte	0x3f
	.zero		1


	//   ....[76]....
        /*054c*/ 	.word	0x000074c0
        /*0550*/ 	.word	0x00000009
        /*0554*/ 	.word	0x00000000
        /*0558*/ 	.short	0x010a
        /*055a*/ 	.byte	0x3f
	.zero		1


	//   ....[77]....
        /*055c*/ 	.word	0x00007550
        /*0560*/ 	.word	0x00000003
        /*0564*/ 	.word	0x00000000
        /*0568*/ 	.short	0x010a
        /*056a*/ 	.byte	0x3f
	.zero		1


	//   ....[78]....
        /*056c*/ 	.word	0x000075c0
        /*0570*/ 	.word	0x00000005
        /*0574*/ 	.word	0x00000000
        /*0578*/ 	.short	0x010a
        /*057a*/ 	.byte	0x3f
	.zero		1


	//   ....[79]....
        /*057c*/ 	.word	0x00007620
        /*0580*/ 	.word	0x00000005
        /*0584*/ 	.word	0x00000000
        /*0588*/ 	.short	0x010a
        /*058a*/ 	.byte	0x3f
	.zero		1


	//   ....[80]....
        /*058c*/ 	.word	0x00007670
        /*0590*/ 	.word	0x0000000d
        /*0594*/ 	.word	0x00000110
        /*0598*/ 	.short	0x010a
        /*059a*/ 	.byte	0x3f
	.zero		1


	//   ....[81]....
        /*059c*/ 	.word	0x000076c0
        /*05a0*/ 	.word	0x0000000c
        /*05a4*/ 	.word	0x00000110
        /*05a8*/ 	.short	0x010a
        /*05aa*/ 	.byte	0x3f
	.zero		1


	//   ....[82]....
        /*05ac*/ 	.word	0x00007720
        /*05b0*/ 	.word	0x0000000a
        /*05b4*/ 	.word	0x00000138
        /*05b8*/ 	.short	0x010a
        /*05ba*/ 	.byte	0x3f
	.zero		1


	//   ....[83]....
        /*05bc*/ 	.word	0x00007780
        /*05c0*/ 	.word	0x00000005
        /*05c4*/ 	.word	0x00000120
        /*05c8*/ 	.short	0x010a
        /*05ca*/ 	.byte	0x3f
	.zero		1


	//   ....[84]....
        /*05cc*/ 	.word	0x000077e0
        /*05d0*/ 	.word	0x00000005
        /*05d4*/ 	.word	0x00000128
        /*05d8*/ 	.short	0x010a
        /*05da*/ 	.byte	0x3f
	.zero		1


	//   ....[85]....
        /*05dc*/ 	.word	0x00007830
        /*05e0*/ 	.word	0x00000003
        /*05e4*/ 	.word	0x00000120
        /*05e8*/ 	.short	0x010a
        /*05ea*/ 	.byte	0x3f
	.zero		1


	//   ....[86]....
        /*05ec*/ 	.word	0x00007900
        /*05f0*/ 	.word	0x00000015
        /*05f4*/ 	.word	0x00000088
        /*05f8*/ 	.short	0x010a
        /*05fa*/ 	.byte	0x3f
	.zero		1


	//   ....[87]....
        /*05fc*/ 	.word	0x000079d0
        /*0600*/ 	.word	0x00000007
        /*0604*/ 	.word	0x00000000
        /*0608*/ 	.short	0x010a
        /*060a*/ 	.byte	0x3f
	.zero		1


	//   ....[88]....
        /*060c*/ 	.word	0x00007a20
        /*0610*/ 	.word	0x00000009
        /*0614*/ 	.word	0x00000000
        /*0618*/ 	.short	0x010a
        /*061a*/ 	.byte	0x3f
	.zero		1


	//   ....[89]....
        /*061c*/ 	.word	0x00007a70
        /*0620*/ 	.word	0x00000006
        /*0624*/ 	.word	0x00000000
        /*0628*/ 	.short	0x010a
        /*062a*/ 	.byte	0x3f
	.zero		1


	//   ....[90]....
        /*062c*/ 	.word	0x00007ac0
        /*0630*/ 	.word	0x00000009
        /*0634*/ 	.word	0x00000000
        /*0638*/ 	.short	0x010a
        /*063a*/ 	.byte	0x3f
	.zero		1


	//   ....[91]....
        /*063c*/ 	.word	0x00007b10
        /*0640*/ 	.word	0x00000006
        /*0644*/ 	.word	0x00000000
        /*0648*/ 	.short	0x010a
        /*064a*/ 	.byte	0x3f
	.zero		1


	//   ....[92]....
        /*064c*/ 	.word	0x00007b60
        /*0650*/ 	.word	0x00000009
        /*0654*/ 	.word	0x00000000
        /*0658*/ 	.short	0x010a
        /*065a*/ 	.byte	0x3f
	.zero		1


	//   ....[93]....
        /*065c*/ 	.word	0x00007bb0
        /*0660*/ 	.word	0x00000006
        /*0664*/ 	.word	0x00000000
        /*0668*/ 	.short	0x010a
        /*066a*/ 	.byte	0x3f
	.zero		1


	//   ....[94]....
        /*066c*/ 	.word	0x00007c00
        /*0670*/ 	.word	0x00000009
        /*0674*/ 	.word	0x00000000
        /*0678*/ 	.short	0x010a
        /*067a*/ 	.byte	0x3f
	.zero		1


	//   ....[95]....
        /*067c*/ 	.word	0x00007c50
        /*0680*/ 	.word	0x00000006
        /*0684*/ 	.word	0x00000000
        /*0688*/ 	.short	0x010a
        /*068a*/ 	.byte	0x3f
	.zero		1


	//   ....[96]....
        /*068c*/ 	.word	0x00007ca0
        /*0690*/ 	.word	0x00000009
        /*0694*/ 	.word	0x00000000
        /*0698*/ 	.short	0x010a
        /*069a*/ 	.byte	0x3f
	.zero		1


	//   ....[97]....
        /*069c*/ 	.word	0x00007cf0
        /*06a0*/ 	.word	0x00000006
        /*06a4*/ 	.word	0x00000000
        /*06a8*/ 	.short	0x010a
        /*06aa*/ 	.byte	0x3f
	.zero		1


	//   ....[98]....
        /*06ac*/ 	.word	0x00007d40
        /*06b0*/ 	.word	0x00000009
        /*06b4*/ 	.word	0x00000000
        /*06b8*/ 	.short	0x010a
        /*06ba*/ 	.byte	0x3f
	.zero		1


	//   ....[99]....
        /*06bc*/ 	.word	0x00007d90
        /*06c0*/ 	.word	0x00000006
        /*06c4*/ 	.word	0x00000000
        /*06c8*/ 	.short	0x010a
        /*06ca*/ 	.byte	0x3f
	.zero		1


	//   ....[100]....
        /*06cc*/ 	.word	0x00007de0
        /*06d0*/ 	.word	0x00000009
        /*06d4*/ 	.word	0x00000000
        /*06d8*/ 	.short	0x010a
        /*06da*/ 	.byte	0x3f
	.zero		1


	//   ....[101]....
        /*06dc*/ 	.word	0x00007e30
        /*06e0*/ 	.word	0x00000006
        /*06e4*/ 	.word	0x00000000
        /*06e8*/ 	.short	0x010a
        /*06ea*/ 	.byte	0x3f
	.zero		1


	//   ....[102]....
        /*06ec*/ 	.word	0x00007e80
        /*06f0*/ 	.word	0x00000009
        /*06f4*/ 	.word	0x00000000
        /*06f8*/ 	.short	0x010a
        /*06fa*/ 	.byte	0x3f
	.zero		1


	//----- nvinfo : EIATTR_NUM_MBARRIERS
	.align		4
.L_35:
        /*06fc*/ 	.byte	0x03, 0x38
        /*06fe*/ 	.short	0x0028


	//----- nvinfo : EIATTR_EXIT_INSTR_OFFSETS
	.align		4
        /*0700*/ 	.byte	0x04, 0x1c
        /*0702*/ 	.short	(.L_37 - .L_36)


	//   ....[0]....
.L_36:
        /*0704*/ 	.word	0x00000c70


	//   ....[1]....
        /*0708*/ 	.word	0x00001480


	//   ....[2]....
        /*070c*/ 	.word	0x00004960


	//   ....[3]....
        /*0710*/ 	.word	0x00004f90


	//   ....[4]....
        /*0714*/ 	.word	0x00004fc0


	//   ....[5]....
        /*0718*/ 	.word	0x00005eb0


	//   ....[6]....
        /*071c*/ 	.word	0x000075a0


	//----- nvinfo : EIATTR_MAX_THREADS
	.align		4
.L_37:
        /*0720*/ 	.byte	0x04, 0x05
        /*0722*/ 	.short	(.L_39 - .L_38)
.L_38:
        /*0724*/ 	.word	0x00000180
        /*0728*/ 	.word	0x00000001
        /*072c*/ 	.word	0x00000001


	//----- nvinfo : EIATTR_CRS_STACK_SIZE
	.align		4
.L_39:
        /*0730*/ 	.byte	0x04, 0x1e
        /*0732*/ 	.short	(.L_41 - .L_40)
.L_40:
        /*0734*/ 	.word	0x00000000


	//----- nvinfo : EIATTR_CBANK_PARAM_SIZE
	.align		4
.L_41:
        /*0738*/ 	.byte	0x03, 0x19
        /*073a*/ 	.short	0x0770


	//----- nvinfo : EIATTR_PARAM_CBANK
	.align		4
        /*073c*/ 	.byte	0x04, 0x0a
        /*073e*/ 	.short	(.L_43 - .L_42)
	.align		4
.L_42:
        /*0740*/ 	.word	index@(.nv.constant0._ZN7cutlass13device_kernelINS_4gemm6kernel13GemmUniversalIN4cute5tupleIJiiiiEEENS1_10collective13CollectiveMmaINS1_37MainloopSm90TmaGmmaWarpSpecializedFP8ILi17ENS5_IJNS4_1CILi1EEESB_SB_EEENS1_35KernelTmaWarpSpecializedCooperativeEEENS5_IJNSA_ILi128EEENSA_ILi64EEESG_EEENS_12float_e4m3_tENS5_IJlSB_lEEESI_SJ_NS4_8TiledMMAINS4_8MMA_AtomIJNS4_4SM904GMMA30MMA_64x64x32_F32E4M3E4M3_SS_TNILNSN_7ScaleInE1ELSP_1EEEEEENS4_6LayoutINS5_IJNSA_ILi2EEESB_SB_EEENS5_IJSB_NSA_ILi0EEESV_EEEEENS5_IJNS4_10UnderscoreESY_SY_EEEEENS4_13SM90_TMA_LOADENS4_14ComposedLayoutINS4_7SwizzleILi2ELi4ELi3EEENS4_18smem_ptr_flag_bitsILi8EEENSS_INS5_IJNSA_ILi8EEESG_EEENS5_IJSG_SB_EEEEEEEvNS4_8identityES11_S1B_vS1C_EENS_8epilogue10collective18CollectiveEpilogueINS1E_22Sm90TmaWarpSpecializedILi2ELi2ELi16ELb0ELb0EEEJSH_NS5_IJSF_NSA_ILi32EEEEEESI_SJ_SI_SJ_NS1E_6fusion15FusionCallbacksIS1I_NS1L_13LinCombEltActINS1E_6thread4ReLuESI_fSI_fLNS_15FloatRoundStyleE2EEESH_S1K_JEEES11_NS12_INS13_ILi1ELi4ELi3EEES16_NSS_INS5_IJS17_S1J_EEENS5_IJS1J_SB_EEEEEEENS4_39AutoVectorizingCopyWithAssumedAlignmentILi128EEENS4_14SM90_TMA_STOREES1X_S1Z_NS4_9Copy_AtomIJNS4_17SM90_U32x4_STSM_NENS_6half_tEEEEvEEEvvEEEEvNT_6ParamsE)
        /*0744*/ 	.short	0x0210
        /*0746*/ 	.short	0x0770


	//----- nvinfo : EIATTR_SW_WAR
	.align		4
.L_43:
        /*0748*/ 	.byte	0x04, 0x36
        /*074a*/ 	.short	(.L_45 - .L_44)
.L_44:
        /*074c*/ 	.word	0x00000008
.L_45:


//--------------------- .nv.callgraph             --------------------------
	.section	.nv.callgraph,"",@"SHT_CUDA_CALLGRAPH"
	.align	4
	.sectionentsize	8
	.align		4
        /*0000*/ 	.word	0x00000000
	.align		4
        /*0004*/ 	.word	0xffffffff
	.align		4
        /*0008*/ 	.word	index@(_ZN7cutlass13device_kernelINS_4gemm6kernel13GemmUniversalIN4cute5tupleIJiiiiEEENS1_10collective13CollectiveMmaINS1_37MainloopSm90TmaGmmaWarpSpecializedFP8ILi17ENS5_IJNS4_1CILi1EEESB_SB_EEENS1_35KernelTmaWarpSpecializedCooperativeEEENS5_IJNSA_ILi128EEENSA_ILi64EEESG_EEENS_12float_e4m3_tENS5_IJlSB_lEEESI_SJ_NS4_8TiledMMAINS4_8MMA_AtomIJNS4_4SM904GMMA30MMA_64x64x32_F32E4M3E4M3_SS_TNILNSN_7ScaleInE1ELSP_1EEEEEENS4_6LayoutINS5_IJNSA_ILi2EEESB_SB_EEENS5_IJSB_NSA_ILi0EEESV_EEEEENS5_IJNS4_10UnderscoreESY_SY_EEEEENS4_13SM90_TMA_LOADENS4_14ComposedLayoutINS4_7SwizzleILi2ELi4ELi3EEENS4_18smem_ptr_flag_bitsILi8EEENSS_INS5_IJNSA_ILi8EEESG_EEENS5_IJSG_SB_EEEEEEEvNS4_8identityES11_S1B_vS1C_EENS_8epilogue10collective18CollectiveEpilogueINS1E_22Sm90TmaWarpSpecializedILi2ELi2ELi16ELb0ELb0EEEJSH_NS5_IJSF_NSA_ILi32EEEEEESI_SJ_SI_SJ_NS1E_6fusion15FusionCallbacksIS1I_NS1L_13LinCombEltActINS1E_6thread4ReLuESI_fSI_fLNS_15FloatRoundStyleE2EEESH_S1K_JEEES11_NS12_INS13_ILi1ELi4ELi3EEES16_NSS_INS5_IJS17_S1J_EEENS5_IJS1J_SB_EEEEEEENS4_39AutoVectorizingCopyWithAssumedAlignmentILi128EEENS4_14SM90_TMA_STOREES1X_S1Z_NS4_9Copy_AtomIJNS4_17SM90_U32x4_STSM_NENS_6half_tEEEEvEEEvvEEEEvNT_6ParamsE)
	.align		4
        /*000c*/ 	.word	index@(__assertfail)
	.align		4
        /*0010*/ 	.word	0x00000000
	.align		4
        /*0014*/ 	.word	0xfffffffe
	.align		4
        /*0018*/ 	.word	0x00000000
	.align		4
        /*001c*/ 	.word	0xfffffffd
	.align		4
        /*0020*/ 	.word	0x00000000
	.align		4
        /*0024*/ 	.word	0xfffffffc


//--------------------- .nv.constant4             --------------------------
	.section	.nv.constant4,"a",@progbits
	.align	8
	.align		8
.nv.constant4:
        /*0000*/ 	.dword	__assertfail
	.align		8
        /*0008*/ 	.dword	__unnamed_1
	.align		8
        /*0010*/ 	.dword	_ZN39_INTERNAL_3fa95eb8_4_k_cu_a5cfb2b7_27964cuda3std3__45__cpo5beginE
	.align		8
        /*0018*/ 	.dword	_ZN39_INTERNAL_3fa95eb8_4_k_cu_a5cfb2b7_27964cuda3std3__45__cpo3endE
	.align		8
        /*0020*/ 	.dword	_ZN39_INTERNAL_3fa95eb8_4_k_cu_a5cfb2b7_27964cuda3std3__45__cpo6cbeginE
	.align		8
        /*0028*/ 	.dword	_ZN39_INTERNAL_3fa95eb8_4_k_cu_a5cfb2b7_27964cuda3std3__45__cpo4cendE
	.align		8
        /*0030*/ 	.dword	_ZN39_INTERNAL_3fa95eb8_4_k_cu_a5cfb2b7_27964cuda3std3__441_GLOBAL__N__3fa95eb8_4_k_cu_a5cfb2b7_27966ignoreE
	.align		8
        /*0038*/ 	.dword	_ZN39_INTERNAL_3fa95eb8_4_k_cu_a5cfb2b7_27964cuda3std3__419piecewise_constructE
	.align		8
        /*0040*/ 	.dword	_ZN39_INTERNAL_3fa95eb8_4_k_cu_a5cfb2b7_27964cuda3std3__48in_placeE
	.align		8
        /*0048*/ 	.dword	_ZN39_INTERNAL_3fa95eb8_4_k_cu_a5cfb2b7_27964cuda3std6ranges3__45__cpo4swapE
	.align		8
        /*0050*/ 	.dword	_ZN39_INTERNAL_3fa95eb8_4_k_cu_a5cfb2b7_27964cuda3std6ranges3__45__cpo9iter_moveE
	.align		8
        /*0058*/ 	.dword	_ZN39_INTERNAL_3fa95eb8_4_k_cu_a5cfb2b7_27964cute7productE
	.align		8
        /*0060*/ 	.dword	_ZN39_INTERNAL_3fa95eb8_4_k_cu_a5cfb2b7_27964cute1_E
	.align		8
        /*0068*/ 	.dword	$str$24
	.align		8
        /*0070*/ 	.dword	$str$25


//--------------------- .text._ZN7cutlass13device_kernelINS_4gemm6kernel13GemmUniversalIN4cute5tupleIJiiiiEEENS1_10collective13CollectiveMmaINS1_37MainloopSm90TmaGmmaWarpSpecializedFP8ILi17ENS5_IJNS4_1CILi1EEESB_SB_EEENS1_35KernelTmaWarpSpecializedCooperativeEEENS5_IJNSA_ILi128EEENSA_ILi64EEESG_EEENS_12float_e4m3_tENS5_IJlSB_lEEESI_SJ_NS4_8TiledMMAINS4_8MMA_AtomIJNS4_4SM904GMMA30MMA_64x64x32_F32E4M3E4M3_SS_TNILNSN_7ScaleInE1ELSP_1EEEEEENS4_6LayoutINS5_IJNSA_ILi2EEESB_SB_EEENS5_IJSB_NSA_ILi0EEESV_EEEEENS5_IJNS4_10UnderscoreESY_SY_EEEEENS4_13SM90_TMA_LOADENS4_14ComposedLayoutINS4_7SwizzleILi2ELi4ELi3EEENS4_18smem_ptr_flag_bitsILi8EEENSS_INS5_IJNSA_ILi8EEESG_EEENS5_IJSG_SB_EEEEEEEvNS4_8identityES11_S1B_vS1C_EENS_8epilogue10collective18CollectiveEpilogueINS1E_22Sm90TmaWarpSpecializedILi2ELi2ELi16ELb0ELb0EEEJSH_NS5_IJSF_NSA_ILi32EEEEEESI_SJ_SI_SJ_NS1E_6fusion15FusionCallbacksIS1I_NS1L_13LinCombEltActINS1E_6thread4ReLuESI_fSI_fLNS_15FloatRoundStyleE2EEESH_S1K_JEEES11_NS12_INS13_ILi1ELi4ELi3EEES16_NSS_INS5_IJS17_S1J_EEENS5_IJS1J_SB_EEEEEEENS4_39AutoVectorizingCopyWithAssumedAlignmentILi128EEENS4_14SM90_TMA_STOREES1X_S1Z_NS4_9Copy_AtomIJNS4_17SM90_U32x4_STSM_NENS_6half_tEEEEvEEEvvEEEEvNT_6ParamsE --------------------------
	.section	.text._ZN7cutlass13device_kernelINS_4gemm6kernel13GemmUniversalIN4cute5tupleIJiiiiEEENS1_10collective13CollectiveMmaINS1_37MainloopSm90TmaGmmaWarpSpecializedFP8ILi17ENS5_IJNS4_1CILi1EEESB_SB_EEENS1_35KernelTmaWarpSpecializedCooperativeEEENS5_IJNSA_ILi128EEENSA_ILi64EEESG_EEENS_12float_e4m3_tENS5_IJlSB_lEEESI_SJ_NS4_8TiledMMAINS4_8MMA_AtomIJNS4_4SM904GMMA30MMA_64x64x32_F32E4M3E4M3_SS_TNILNSN_7ScaleInE1ELSP_1EEEEEENS4_6LayoutINS5_IJNSA_ILi2EEESB_SB_EEENS5_IJSB_NSA_ILi0EEESV_EEEEENS5_IJNS4_10UnderscoreESY_SY_EEEEENS4_13SM90_TMA_LOADENS4_14ComposedLayoutINS4_7SwizzleILi2ELi4ELi3EEENS4_18smem_ptr_flag_bitsILi8EEENSS_INS5_IJNSA_ILi8EEESG_EEENS5_IJSG_SB_EEEEEEEvNS4_8identityES11_S1B_vS1C_EENS_8epilogue10collective18CollectiveEpilogueINS1E_22Sm90TmaWarpSpecializedILi2ELi2ELi16ELb0ELb0EEEJSH_NS5_IJSF_NSA_ILi32EEEEEESI_SJ_SI_SJ_NS1E_6fusion15FusionCallbacksIS1I_NS1L_13LinCombEltActINS1E_6thread4ReLuESI_fSI_fLNS_15FloatRoundStyleE2EEESH_S1K_JEEES11_NS12_INS13_ILi1ELi4ELi3EEES16_NSS_INS5_IJS17_S1J_EEENS5_IJS1J_SB_EEEEEEENS4_39AutoVectorizingCopyWithAssumedAlignmentILi128EEENS4_14SM90_TMA_STOREES1X_S1Z_NS4_9Copy_AtomIJNS4_17SM90_U32x4_STSM_NENS_6half_tEEEEvEEEvvEEEEvNT_6ParamsE,"ax",@progbits
	.align	128
.text._ZN7cutlass13device_kernelINS_4gemm6kernel13GemmUniversalIN4cute5tupleIJiiiiEEENS1_10collective13CollectiveMmaINS1_37MainloopSm90TmaGmmaWarpSpecializedFP8ILi17ENS5_IJNS4_1CILi1EEESB_SB_EEENS1_35KernelTmaWarpSpecializedCooperativeEEENS5_IJNSA_ILi128EEENSA_ILi64EEESG_EEENS_12float_e4m3_tENS5_IJlSB_lEEESI_SJ_NS4_8TiledMMAINS4_8MMA_AtomIJNS4_4SM904GMMA30MMA_64x64x32_F32E4M3E4M3_SS_TNILNSN_7ScaleInE1ELSP_1EEEEEENS4_6LayoutINS5_IJNSA_ILi2EEESB_SB_EEENS5_IJSB_NSA_ILi0EEESV_EEEEENS5_IJNS4_10UnderscoreESY_SY_EEEEENS4_13SM90_TMA_LOADENS4_14ComposedLayoutINS4_7SwizzleILi2ELi4ELi3EEENS4_18smem_ptr_flag_bitsILi8EEENSS_INS5_IJNSA_ILi8EEESG_EEENS5_IJSG_SB_EEEEEEEvNS4_8identityES11_S1B_vS1C_EENS_8epilogue10collective18CollectiveEpilogueINS1E_22Sm90TmaWarpSpecializedILi2ELi2ELi16ELb0ELb0EEEJSH_NS5_IJSF_NSA_ILi32EEEEEESI_SJ_SI_SJ_NS1E_6fusion15FusionCallbacksIS1I_NS1L_13LinCombEltActINS1E_6thread4ReLuESI_fSI_fLNS_15FloatRoundStyleE2EEESH_S1K_JEEES11_NS12_INS13_ILi1ELi4ELi3EEES16_NSS_INS5_IJS17_S1J_EEENS5_IJS1J_SB_EEEEEEENS4_39AutoVectorizingCopyWithAssumedAlignmentILi128EEENS4_14SM90_TMA_STOREES1X_S1Z_NS4_9Copy_AtomIJNS4_17SM90_U32x4_STSM_NENS_6half_tEEEEvEEEvvEEEEvNT_6ParamsE:
        .type           _ZN7cutlass13device_kernelINS_4gemm6kernel13GemmUniversalIN4cute5tupleIJiiiiEEENS1_10collective13CollectiveMmaINS1_37MainloopSm90TmaGmmaWarpSpecializedFP8ILi17ENS5_IJNS4_1CILi1EEESB_SB_EEENS1_35KernelTmaWarpSpecializedCooperativeEEENS5_IJNSA_ILi128EEENSA_ILi64EEESG_EEENS_12float_e4m3_tENS5_IJlSB_lEEESI_SJ_NS4_8TiledMMAINS4_8MMA_AtomIJNS4_4SM904GMMA30MMA_64x64x32_F32E4M3E4M3_SS_TNILNSN_7ScaleInE1ELSP_1EEEEEENS4_6LayoutINS5_IJNSA_ILi2EEESB_SB_EEENS5_IJSB_NSA_ILi0EEESV_EEEEENS5_IJNS4_10UnderscoreESY_SY_EEEEENS4_13SM90_TMA_LOADENS4_14ComposedLayoutINS4_7SwizzleILi2ELi4ELi3EEENS4_18smem_ptr_flag_bitsILi8EEENSS_INS5_IJNSA_ILi8EEESG_EEENS5_IJSG_SB_EEEEEEEvNS4_8identityES11_S1B_vS1C_EENS_8epilogue10collective18CollectiveEpilogueINS1E_22Sm90TmaWarpSpecializedILi2ELi2ELi16ELb0ELb0EEEJSH_NS5_IJSF_NSA_ILi32EEEEEESI_SJ_SI_SJ_NS1E_6fusion15FusionCallbacksIS1I_NS1L_13LinCombEltActINS1E_6thread4ReLuESI_fSI_fLNS_15FloatRoundStyleE2EEESH_S1K_JEEES11_NS12_INS13_ILi1ELi4ELi3EEES16_NSS_INS5_IJS17_S1J_EEENS5_IJS1J_SB_EEEEEEENS4_39AutoVectorizingCopyWithAssumedAlignmentILi128EEENS4_14SM90_TMA_STOREES1X_S1Z_NS4_9Copy_AtomIJNS4_17SM90_U32x4_STSM_NENS_6half_tEEEEvEEEvvEEEEvNT_6ParamsE,@function
        .size           _ZN7cutlass13device_kernelINS_4gemm6kernel13GemmUniversalIN4cute5tupleIJiiiiEEENS1_10collective13CollectiveMmaINS1_37MainloopSm90TmaGmmaWarpSpecializedFP8ILi17ENS5_IJNS4_1CILi1EEESB_SB_EEENS1_35KernelTmaWarpSpecializedCooperativeEEENS5_IJNSA_ILi128EEENSA_ILi64EEESG_EEENS_12float_e4m3_tENS5_IJlSB_lEEESI_SJ_NS4_8TiledMMAINS4_8MMA_AtomIJNS4_4SM904GMMA30MMA_64x64x32_F32E4M3E4M3_SS_TNILNSN_7ScaleInE1ELSP_1EEEEEENS4_6LayoutINS5_IJNSA_ILi2EEESB_SB_EEENS5_IJSB_NSA_ILi0EEESV_EEEEENS5_IJNS4_10UnderscoreESY_SY_EEEEENS4_13SM90_TMA_LOADENS4_14ComposedLayoutINS4_7SwizzleILi2ELi4ELi3EEENS4_18smem_ptr_flag_bitsILi8EEENSS_INS5_IJNSA_ILi8EEESG_EEENS5_IJSG_SB_EEEEEEEvNS4_8identityES11_S1B_vS1C_EENS_8epilogue10collective18CollectiveEpilogueINS1E_22Sm90TmaWarpSpecializedILi2ELi2ELi16ELb0ELb0EEEJSH_NS5_IJSF_NSA_ILi32EEEEEESI_SJ_SI_SJ_NS1E_6fusion15FusionCallbacksIS1I_NS1L_13LinCombEltActINS1E_6thread4ReLuESI_fSI_fLNS_15FloatRoundStyleE2EEESH_S1K_JEEES11_NS12_INS13_ILi1ELi4ELi3EEES16_NSS_INS5_IJS17_S1J_EEENS5_IJS1J_SB_EEEEEEENS4_39AutoVectorizingCopyWithAssumedAlignmentILi128EEENS4_14SM90_TMA_STOREES1X_S1Z_NS4_9Copy_AtomIJNS4_17SM90_U32x4_STSM_NENS_6half_tEEEEvEEEvvEEEEvNT_6ParamsE,(.L_x_171 - _ZN7cutlass13device_kernelINS_4gemm6kernel13GemmUniversalIN4cute5tupleIJiiiiEEENS1_10collective13CollectiveMmaINS1_37MainloopSm90TmaGmmaWarpSpecializedFP8ILi17ENS5_IJNS4_1CILi1EEESB_SB_EEENS1_35KernelTmaWarpSpecializedCooperativeEEENS5_IJNSA_ILi128EEENSA_ILi64EEESG_EEENS_12float_e4m3_tENS5_IJlSB_lEEESI_SJ_NS4_8TiledMMAINS4_8MMA_AtomIJNS4_4SM904GMMA30MMA_64x64x32_F32E4M3E4M3_SS_TNILNSN_7ScaleInE1ELSP_1EEEEEENS4_6LayoutINS5_IJNSA_ILi2EEESB_SB_EEENS5_IJSB_NSA_ILi0EEESV_EEEEENS5_IJNS4_10UnderscoreESY_SY_EEEEENS4_13SM90_TMA_LOADENS4_14ComposedLayoutINS4_7SwizzleILi2ELi4ELi3EEENS4_18smem_ptr_flag_bitsILi8EEENSS_INS5_IJNSA_ILi8EEESG_EEENS5_IJSG_SB_EEEEEEEvNS4_8identityES11_S1B_vS1C_EENS_8epilogue10collective18CollectiveEpilogueINS1E_22Sm90TmaWarpSpecializedILi2ELi2ELi16ELb0ELb0EEEJSH_NS5_IJSF_NSA_ILi32EEEEEESI_SJ_SI_SJ_NS1E_6fusion15FusionCallbacksIS1I_NS1L_13LinCombEltActINS1E_6thread4ReLuESI_fSI_fLNS_15FloatRoundStyleE2EEESH_S1K_JEEES11_NS12_INS13_ILi1ELi4ELi3EEES16_NSS_INS5_IJS17_S1J_EEENS5_IJS1J_SB_EEEEEEENS4_39AutoVectorizingCopyWithAssumedAlignmentILi128EEENS4_14SM90_TMA_STOREES1X_S1Z_NS4_9Copy_AtomIJNS4_17SM90_U32x4_STSM_NENS_6half_tEEEEvEEEvvEEEEvNT_6ParamsE)
        .other          _ZN7cutlass13device_kernelINS_4gemm6kernel13GemmUniversalIN4cute5tupleIJiiiiEEENS1_10collective13CollectiveMmaINS1_37MainloopSm90TmaGmmaWarpSpecializedFP8ILi17ENS5_IJNS4_1CILi1EEESB_SB_EEENS1_35KernelTmaWarpSpecializedCooperativeEEENS5_IJNSA_ILi128EEENSA_ILi64EEESG_EEENS_12float_e4m3_tENS5_IJlSB_lEEESI_SJ_NS4_8TiledMMAINS4_8MMA_AtomIJNS4_4SM904GMMA30MMA_64x64x32_F32E4M3E4M3_SS_TNILNSN_7ScaleInE1ELSP_1EEEEEENS4_6LayoutINS5_IJNSA_ILi2EEESB_SB_EEENS5_IJSB_NSA_ILi0EEESV_EEEEENS5_IJNS4_10UnderscoreESY_SY_EEEEENS4_13SM90_TMA_LOADENS4_14ComposedLayoutINS4_7SwizzleILi2ELi4ELi3EEENS4_18smem_ptr_flag_bitsILi8EEENSS_INS5_IJNSA_ILi8EEESG_EEENS5_IJSG_SB_EEEEEEEvNS4_8identityES11_S1B_vS1C_EENS_8epilogue10collective18CollectiveEpilogueINS1E_22Sm90TmaWarpSpecializedILi2ELi2ELi16ELb0ELb0EEEJSH_NS5_IJSF_NSA_ILi32EEEEEESI_SJ_SI_SJ_NS1E_6fusion15FusionCallbacksIS1I_NS1L_13LinCombEltActINS1E_6thread4ReLuESI_fSI_fLNS_15FloatRoundStyleE2EEESH_S1K_JEEES11_NS12_INS13_ILi1ELi4ELi3EEES16_NSS_INS5_IJS17_S1J_EEENS5_IJS1J_SB_EEEEEEENS4_39AutoVectorizingCopyWithAssumedAlignmentILi128EEENS4_14SM90_TMA_STOREES1X_S1Z_NS4_9Copy_AtomIJNS4_17SM90_U32x4_STSM_NENS_6half_tEEEEvEEEvvEEEEvNT_6ParamsE,@"STO_CUDA_ENTRY STV_DEFAULT"
_ZN7cutlass13device_kernelINS_4gemm6kernel13GemmUniversalIN4cute5tupleIJiiiiEEENS1_10collective13CollectiveMmaINS1_37MainloopSm90TmaGmmaWarpSpecializedFP8ILi17ENS5_IJNS4_1CILi1EEESB_SB_EEENS1_35KernelTmaWarpSpecializedCooperativeEEENS5_IJNSA_ILi128EEENSA_ILi64EEESG_EEENS_12float_e4m3_tENS5_IJlSB_lEEESI_SJ_NS4_8TiledMMAINS4_8MMA_AtomIJNS4_4SM904GMMA30MMA_64x64x32_F32E4M3E4M3_SS_TNILNSN_7ScaleInE1ELSP_1EEEEEENS4_6LayoutINS5_IJNSA_ILi2EEESB_SB_EEENS5_IJSB_NSA_ILi0EEESV_EEEEENS5_IJNS4_10UnderscoreESY_SY_EEEEENS4_13SM90_TMA_LOADENS4_14ComposedLayoutINS4_7SwizzleILi2ELi4ELi3EEENS4_18smem_ptr_flag_bitsILi8EEENSS_INS5_IJNSA_ILi8EEESG_EEENS5_IJSG_SB_EEEEEEEvNS4_8identityES11_S1B_vS1C_EENS_8epilogue10collective18CollectiveEpilogueINS1E_22Sm90TmaWarpSpecializedILi2ELi2ELi16ELb0ELb0EEEJSH_NS5_IJSF_NSA_ILi32EEEEEESI_SJ_SI_SJ_NS1E_6fusion15FusionCallbacksIS1I_NS1L_13LinCombEltActINS1E_6thread4ReLuESI_fSI_fLNS_15FloatRoundStyleE2EEESH_S1K_JEEES11_NS12_INS13_ILi1ELi4ELi3EEES16_NSS_INS5_IJS17_S1J_EEENS5_IJS1J_SB_EEEEEEENS4_39AutoVectorizingCopyWithAssumedAlignmentILi128EEENS4_14SM90_TMA_STOREES1X_S1Z_NS4_9Copy_AtomIJNS4_17SM90_U32x4_STSM_NENS_6half_tEEEEvEEEvvEEEEvNT_6ParamsE:
[----:B------:R-:W1:Y:S01]  /*0000*/  LDC R1, c[0x0][0x28] ;  /* 0x00000a00ff017b82 */ /* 0x000e620000000800 */
[----:B------:R-:W2:Y:S07]  /*0010*/  S2R R18, SR_TID.X ;  /* 0x0000000000127919 */ /* 0x000eae0000002100 */
[----:B------:R-:W3:Y:S01]  /*0020*/  LDC.64 R8, c[0x0][0x588] ;  /* 0x00016200ff087b82 */ /* 0x000ee20000000a00 */
[----:B------:R-:W-:Y:S01]  /*0030*/  ELECT P0, URZ, PT ;  /* 0x00000000003f782f */ /* 0x000fe20003800000 */
[----:B------:R-:W-:Y:S01]  /*0040*/  BSSY B0, `(.L_x_0) ;  /* 0x0000016000007945 */ /* 0x000fe20003800000 */
[----:B--2---:R-:W-:-:S02]  /*0050*/  SHF.R.U32.HI R0, RZ, 0x5, R18 ;  /* 0x00000005ff007819 */ /* 0x004fc40000011612 */
[----:B------:R-:W-:-:S03]  /*0060*/  SHF.R.U32.HI R4, RZ, 0x7, R18 ;  /* 0x00000007ff047819 */ /* 0x000fc60000011612 */
[----:B------:R-:W2:Y:S04]  /*0070*/  SHFL.IDX PT, R3, R0, RZ, 0x1f ;  /* 0x00001fff00037589 */ /* 0x000ea800000e0000 */
[----:B------:R4:W1:Y:S01]  /*0080*/  SHFL.IDX PT, R6, R4, RZ, 0x1f ;  /* 0x00001fff04067589 */ /* 0x00086200000e0000 */
[----:B--2---:R-:W-:Y:S02]  /*0090*/  ISETP.NE.OR P0, PT, R3, RZ, !P0 ;  /* 0x000000ff0300720c */ /* 0x004fe40004705670 */
[----:B------:R-:W-:-:S11]  /*00a0*/  SHF.R.S32.HI R2, RZ, 0x1f, R3 ;  /* 0x0000001fff027819 */ /* 0x000fd60000011403 */
[----:B-1-34-:R-:W-:Y:S05]  /*00b0*/  @P0 BRA `(.L_x_1) ;  /* 0x0000000000380947 */ /* 0x01afea0003800000 */
[----:B------:R-:W-:Y:S02]  /*00c0*/  ULDC.64 UR4, c[0x0][0x198] ;  /* 0x0000660000047ab9 */ /* 0x000fe40000000a00 */
[----:B------:R-:W-:Y:S02]  /*00d0*/  UIADD3 UR6, UP0, UR4, 0xf0, URZ ;  /* 0x000000f004067890 */ /* 0x000fe4000ff1e03f */
[----:B------:R-:W-:Y:S02]  /*00e0*/  UIADD3 UR8, UP1, UR4, 0x1f0, URZ ;  /* 0x000001f004087890 */ /* 0x000fe4000ff3e03f */
[----:B------:R-:W-:Y:S02]  /*00f0*/  UIADD3 UR10, UP2, UR4, 0x3f0, URZ ;  /* 0x000003f0040a7890 */ /* 0x000fe4000ff5e03f */
[----:B------:R-:W-:Y:S02]  /*0100*/  UIADD3 UR4, UP3, UR4, 0x4f0, URZ ;  /* 0x000004f004047890 */ /* 0x000fe4000ff7e03f */
[----:B------:R-:W-:-:S02]  /*0110*/  UIADD3.X UR7, URZ, UR5, URZ, UP0, !UPT ;  /* 0x000000053f077290 */ /* 0x000fc400087fe43f */
[----:B------:R-:W-:Y:S02]  /*0120*/  UIADD3.X UR9, URZ, UR5, URZ, UP1, !UPT ;  /* 0x000000053f097290 */ /* 0x000fe40008ffe43f */
[----:B------:R-:W-:Y:S02]  /*0130*/  UIADD3.X UR11, URZ, UR5, URZ, UP2, !UPT ;  /* 0x000000053f0b7290 */ /* 0x000fe400097fe43f */
[----:B------:R-:W-:-:S03]  /*0140*/  UIADD3.X UR5, URZ, UR5, URZ, UP3, !UPT ;  /* 0x000000053f057290 */ /* 0x000fc60009ffe43f */
[----:B------:R1:W-:Y:S02]  /*0150*/  UTMACCTL.PF [UR6] ;  /* 0x00000000060079b9 */ /* 0x0003e40008040000 */
[----:B------:R1:W-:Y:S02]  /*0160*/  UTMACCTL.PF [UR8] ;  /* 0x00000000080079b9 */ /* 0x0003e40008040000 */
[----:B------:R1:W-:Y:S02]  /*0170*/  UTMACCTL.PF [UR10] ;  /* 0x000000000a0079b9 */ /* 0x0003e40008040000 */
[----:B------:R1:W-:Y:S02]  /*0180*/  UTMACCTL.PF [UR4] ;  /* 0x00000000040079b9 */ /* 0x0003e40008040000 */
[----:B-1----:R-:W-:Y:S01]  /*0190*/  NOP ;  /* 0x0000000000007918 */ /* 0x002fe20000000000 */
.L_x_1:
[----:B------:R-:W-:Y:S05]  /*01a0*/  BSYNC B0 ;  /* 0x0000000000007941 */ /* 0x000fea0003800000 */
.L_x_0:
[----:B------:R-:W-:Y:S01]  /*01b0*/  ULDC.64 UR4, c[0x0][0x590] ;  /* 0x0001640000047ab9 */ /* 0x000fe20000000a00 */
[----:B------:R-:W-:Y:S01]  /*01c0*/  LEA.HI R2, R2, R3, RZ, 0x2 ;  /* 0x0000000302027211 */ /* 0x000fe200078f10ff */
[----:B------:R-:W-:Y:S01]  /*01d0*/  ULDC.64 UR38, c[0x0][0x208] ;  /* 0x0000820000267ab9 */ /* 0x000fe20000000a00 */
[----:B------:R-:W-:Y:S01]  /*01e0*/  ISETP.NE.U32.AND P2, PT, RZ, UR4, PT ;  /* 0x00000004ff007c0c */ /* 0x000fe2000bf45070 */
[----:B------:R-:W-:Y:S01]  /*01f0*/  IMAD.MOV.U32 R4, RZ, RZ, R8 ;  /* 0x000000ffff047224 */ /* 0x000fe200078e0008 */
[----:B------:R-:W-:Y:S01]  /*0200*/  LOP3.LUT R2, R2, 0xfffffffc, RZ, 0xc0, !PT ;  /* 0xfffffffc02027812 */ /* 0x000fe200078ec0ff */
[----:B------:R-:W-:Y:S01]  /*0210*/  IMAD.MOV.U32 R5, RZ, RZ, R9 ;  /* 0x000000ffff057224 */ /* 0x000fe200078e0009 */
[----:B------:R-:W-:-:S03]  /*0220*/  ISETP.NE.AND.EX P3, PT, RZ, UR5, PT, P2 ;  /* 0x00000005ff007c0c */ /* 0x000fc6000bf65320 */
[--C-:B------:R-:W-:Y:S01]  /*0230*/  IMAD.IADD R3, R3, 0x1, -R2.reuse ;  /* 0x0000000103037824 */ /* 0x100fe200078e0a02 */
[----:B------:R-:W-:-:S09]  /*0240*/  PRMT R2, RZ, 0x7610, R2 ;  /* 0x00007610ff027816 */ /* 0x000fd20000000002 */
[----:B------:R-:W-:Y:S05]  /*0250*/  @P3 BRA `(.L_x_2) ;  /* 0x0000000000303947 */ /* 0x000fea0003800000 */
[----:B------:R-:W-:Y:S02]  /*0260*/  ULDC.64 UR6, c[0x0][0x588] ;  /* 0x0001620000067ab9 */ /* 0x000fe40000000a00 */
[----:B------:R-:W-:-:S04]  /*0270*/  ISETP.NE.U32.AND P0, PT, RZ, UR6, PT ;  /* 0x00000006ff007c0c */ /* 0x000fc8000bf05070 */
[----:B------:R-:W-:-:S13]  /*0280*/  ISETP.NE.AND.EX P0, PT, RZ, UR7, PT, P0 ;  /* 0x00000007ff007c0c */ /* 0x000fda000bf05300 */
[----:B------:R-:W-:Y:S05]  /*0290*/  @!P0 BRA `(.L_x_3) ;  /* 0x0000000000108947 */ /* 0x000fea0003800000 */
[----:B------:R-:W2:Y:S02]  /*02a0*/  LDG.E R2, desc[UR38][R4.64] ;  /* 0x0000002604027981 */ /* 0x000ea4000c1e1900 */
[----:B--2---:R-:W-:Y:S01]  /*02b0*/  FSETP.NEU.AND P1, PT, R2, RZ, PT ;  /* 0x000000ff0200720b */ /* 0x004fe20003f2d000 */
[----:B------:R-:W-:Y:S01]  /*02c0*/  IMAD.MOV.U32 R2, RZ, RZ, 0x1 ;  /* 0x00000001ff027424 */ /* 0x000fe200078e00ff */
[----:B------:R-:W-:Y:S11]  /*02d0*/  BRA `(.L_x_2) ;  /* 0x0000000000107947 */ /* 0x000ff60003800000 */
.L_x_3:
[----:B------:R-:W-:Y:S01]  /*02e0*/  ULDC UR6, c[0x0][0x580] ;  /* 0x0001600000067ab9 */ /* 0x000fe20000000800 */
[----:B------:R-:W-:Y:S01]  /*02f0*/  IMAD.MOV.U32 R2, RZ, RZ, 0x1 ;  /* 0x00000001ff027424 */ /* 0x000fe200078e00ff */
[----:B------:R-:W-:Y:S02]  /*0300*/  FSETP.NEU.AND P1, PT, RZ, UR6, PT ;  /* 0x00000006ff007c0b */ /* 0x000fe4000bf2d000 */
[----:B------:R-:W-:-:S11]  /*0310*/  CS2R R4, SRZ ;  /* 0x0000000000047805 */ /* 0x000fd6000001ff00 */
.L_x_2:
[----:B------:R-:W-:Y:S02]  /*0320*/  ISETP.NE.U32.AND P4, PT, R4, RZ, PT ;  /* 0x000000ff0400720c */ /* 0x000fe40003f85070 */
[----:B------:R-:W-:Y:S02]  /*0330*/  ISETP.NE.AND.EX P5, PT, RZ, UR5, PT, P2 ;  /* 0x00000005ff007c0c */ /* 0x000fe4000bfa5320 */
[----:B------:R-:W-:Y:S02]  /*0340*/  ISETP.NE.AND.EX P2, PT, R5, RZ, PT, P4 ;  /* 0x000000ff0500720c */ /* 0x000fe40003f45340 */
[----:B------:R-:W-:-:S11]  /*0350*/  PLOP3.LUT P0, PT, PT, PT, PT, 0x8, 0x0 ;  /* 0x000000000000781c */ /* 0x000fd60003f0e170 */
[----:B------:R-:W-:Y:S05]  /*0360*/  @P2 BRA P5, `(.L_x_4) ;  /* 0x0000000000342947 */ /* 0x000fea0002800000 */
[----:B------:R-:W-:-:S04]  /*0370*/  ISETP.NE.U32.AND P0, PT, RZ, UR4, PT ;  /* 0x00000004ff007c0c */ /* 0x000fc8000bf05070 */
[----:B------:R-:W-:-:S13]  /*0380*/  ISETP.NE.AND.EX P0, PT, RZ, UR5, PT, P0 ;  /* 0x00000005ff007c0c */ /* 0x000fda000bf05300 */
[----:B------:R-:W-:Y:S05]  /*0390*/  @!P0 BRA `(.L_x_5) ;  /* 0x0000000000248947 */ /* 0x000fea0003800000 */
[----:B------:R-:W-:Y:S02]  /*03a0*/  PRMT R2, R2, 0x9910, RZ ;  /* 0x0000991002027816 */ /* 0x000fe400000000ff */
[----:B------:R-:W-:Y:S02]  /*03b0*/  ISETP.NE.U32.AND P0, PT, R4, RZ, PT ;  /* 0x000000ff0400720c */ /* 0x000fe40003f05070 */
[----:B------:R-:W-:Y:S02]  /*03c0*/  ISETP.NE.AND P2, PT, R2, RZ, PT ;  /* 0x000000ff0200720c */ /* 0x000fe40003f45270 */
[----:B------:R-:W-:Y:S02]  /*03d0*/  ISETP.NE.AND.EX P0, PT, R5, RZ, PT, P0 ;  /* 0x000000ff0500720c */ /* 0x000fe40003f05300 */
[----:B------:R-:W-:-:S09]  /*03e0*/  SEL R2, RZ, 0xffffffff, P1 ;  /* 0xffffffffff027807 */ /* 0x000fd20000800000 */
[----:B------:R-:W-:-:S04]  /*03f0*/  @!P2 SEL R2, RZ, 0xffffffff, P0 ;  /* 0xffffffffff02a807 */ /* 0x000fc80000000000 */
[----:B------:R-:W-:-:S04]  /*0400*/  LOP3.LUT R2, R2, 0x1, RZ, 0xc0, !PT ;  /* 0x0000000102027812 */ /* 0x000fc800078ec0ff */
[----:B------:R-:W-:Y:S01]  /*0410*/  ISETP.EQ.U32.AND P0, PT, R2, 0x1, PT ;  /* 0x000000010200780c */ /* 0x000fe20003f02070 */
[----:B------:R-:W-:-:S12]  /*0420*/  BRA `(.L_x_4) ;  /* 0x0000000000047947 */ /* 0x000fd80003800000 */
.L_x_5:
[----:B------:R-:W-:-:S13]  /*0430*/  PLOP3.LUT P0, PT, P1, PT, PT, 0x8, 0x0 ;  /* 0x000000000000781c */ /* 0x000fda0000f0e170 */
.L_x_4:
[----:B------:R-:W1:Y:S02]  /*0440*/  SHFL.IDX PT, R2, R0, RZ, 0x1f ;  /* 0x00001fff00027589 */ /* 0x000e6400000e0000 */
[----:B-1----:R-:W-:-:S13]  /*0450*/  ISETP.NE.AND P1, PT, R2, RZ, PT ;  /* 0x000000ff0200720c */ /* 0x002fda0003f25270 */
[----:B------:R-:W-:Y:S05]  /*0460*/  @P1 BRA `(.L_x_6) ;  /* 0x0000000000cc1947 */ /* 0x000fea0003800000 */
[----:B------:R-:W-:Y:S01]  /*0470*/  ELECT P1, URZ, PT ;  /* 0x00000000003f782f */ /* 0x000fe20003820000 */
[----:B------:R-:W-:-:S12]  /*0480*/  BSSY B0, `(.L_x_6) ;  /* 0x0000031000007945 */ /* 0x000fd80003800000 */
[----:B------:R-:W-:Y:S05]  /*0490*/  @!P1 BRA `(.L_x_7) ;  /* 0x0000000000bc9947 */ /* 0x000fea0003800000 */
[----:B------:R-:W1:Y:S01]  /*04a0*/  S2UR UR8, SR_CgaCtaId ;  /* 0x00000000000879c3 */ /* 0x000e620000008800 */
[----:B------:R-:W-:Y:S01]  /*04b0*/  UMOV UR4, 0x400 ;  /* 0x0000040000047882 */ /* 0x000fe20000000000 */
[----:B------:R-:W-:Y:S01]  /*04c0*/  UMOV UR5, 0x1 ;  /* 0x0000000100057882 */ /* 0x000fe20000000000 */
[----:B------:R-:W-:Y:S02]  /*04d0*/  UMOV UR6, 0x100 ;  /* 0x0000010000067882 */ /* 0x000fe40000000000 */
[----:B------:R-:W-:-:S04]  /*04e0*/  UIADD3 UR6, -UR6, 0x100000, URZ ;  /* 0x0010000006067890 */ /* 0x000fc8000fffe13f */
[----:B------:R-:W-:Y:S02]  /*04f0*/  USHF.L.U32 UR7, UR6, 0xb, URZ ;  /* 0x0000000b06077899 */ /* 0x000fe4000800063f */
[----:B------:R-:W-:Y:S02]  /*0500*/  USHF.L.U32 UR6, UR6, 0x1, URZ ;  /* 0x0000000106067899 */ /* 0x000fe4000800063f */
[----:B-1----:R-:W-:Y:S02]  /*0510*/  ULEA UR8, UR8, UR4, 0x18 ;  /* 0x0000000408087291 */ /* 0x002fe4000f8ec03f */
[----:B------:R-:W-:-:S04]  /*0520*/  UIADD3 UR4, -UR5, 0x100000, URZ ;  /* 0x0010000005047890 */ /* 0x000fc8000fffe13f */
[----:B------:R-:W-:Y:S02]  /*0530*/  USHF.L.U32 UR5, UR4, 0xb, URZ ;  /* 0x0000000b04057899 */ /* 0x000fe4000800063f */
[----:B------:R-:W-:Y:S01]  /*0540*/  USHF.L.U32 UR4, UR4, 0x1, URZ ;  /* 0x0000000104047899 */ /* 0x000fe2000800063f */
[----:B------:R-:W1:Y:S11]  /*0550*/  FENCE.VIEW.ASYNC.S ;  /* 0x00000000000073c6 */ /* 0x000e760000000000 */
[----:B-1----:R1:W2:Y:S01]  /*0560*/  SYNCS.EXCH.64 URZ, [UR8], UR4 ;  /* 0x00000004083f75b2 */ /* 0x0022a20008000100 */
[----:B------:R1:W3:Y:S01]  /*0570*/  SYNCS.EXCH.64 URZ, [UR8+0x88], UR6 ;  /* 0x00008806083f75b2 */ /* 0x0002e20008000100 */
[----:B------:R1:W4:Y:S01]  /*0580*/  SYNCS.EXCH.64 URZ, [UR8+0x8], UR4 ;  /* 0x00000804083f75b2 */ /* 0x0003220008000100 */
[----:B------:R1:W1:Y:S01]  /*0590*/  SYNCS.EXCH.64 URZ, [UR8+0x90], UR6 ;  /* 0x00009006083f75b2 */ /* 0x0002620008000100 */
        /* <DEDUP_REMOVED lines=30> */
[----:B--234-:R-:W-:Y:S01]  /*0780*/  NOP ;  /* 0x0000000000007918 */ /* 0x01cfe20000000000 */
.L_x_7:
[----:B-1----:R-:W-:Y:S05]  /*0790*/  BSYNC B0 ;  /* 0x0000000000007941 */ /* 0x002fea0003800000 */
.L_x_6:
[----:B------:R-:W1:Y:S01]  /*07a0*/  SHFL.IDX PT, R4, R0, RZ, 0x1f ;  /* 0x00001fff00047589 */ /* 0x000e6200000e0000 */
[----:B------:R-:W2:Y:S01]  /*07b0*/  LDC R2, c[0x0][0x904] ;  /* 0x00024100ff027b82 */ /* 0x000ea20000000800 */
[----:B------:R-:W-:Y:S01]  /*07c0*/  NOP ;  /* 0x0000000000007918 */ /* 0x000fe20000000000 */
[----:B-1----:R-:W-:-:S13]  /*07d0*/  ISETP.NE.AND P1, PT, R4, RZ, PT ;  /* 0x000000ff0400720c */ /* 0x002fda0003f25270 */
[----:B------:R-:W-:Y:S05]  /*07e0*/  @P1 BRA `(.L_x_8) ;  /* 0x0000000000481947 */ /* 0x000fea0003800000 */
[----:B------:R-:W1:Y:S01]  /*07f0*/  S2UR UR5, SR_CgaCtaId ;  /* 0x00000000000579c3 */ /* 0x000e620000008800 */
[----:B------:R-:W-:Y:S01]  /*0800*/  UMOV UR4, 0x400 ;  /* 0x0000040000047882 */ /* 0x000fe20000000000 */
[----:B------:R-:W-:Y:S01]  /*0810*/  UMOV UR6, 0x20 ;  /* 0x0000002000067882 */ /* 0x000fe20000000000 */
[----:B------:R-:W-:Y:S01]  /*0820*/  UMOV UR7, 0x100 ;  /* 0x0000010000077882 */ /* 0x000fe20000000000 */
[----:B------:R-:W-:Y:S01]  /*0830*/  ELECT P1, URZ, PT ;  /* 0x00000000003f782f */ /* 0x000fe20003820000 */
[----:B-1----:R-:W-:Y:S02]  /*0840*/  ULEA UR8, UR5, UR4, 0x18 ;  /* 0x0000000405087291 */ /* 0x002fe4000f8ec03f */
[----:B------:R-:W-:-:S04]  /*0850*/  UIADD3 UR4, -UR6, 0x100000, URZ ;  /* 0x0010000006047890 */ /* 0x000fc8000fffe13f */
[----:B------:R-:W-:Y:S02]  /*0860*/  USHF.L.U32 UR5, UR4, 0xb, URZ ;  /* 0x0000000b04057899 */ /* 0x000fe4000800063f */
[----:B------:R-:W-:Y:S02]  /*0870*/  USHF.L.U32 UR4, UR4, 0x1, URZ ;  /* 0x0000000104047899 */ /* 0x000fe4000800063f */
[----:B------:R-:W-:-:S04]  /*0880*/  UIADD3 UR6, -UR7, 0x100000, URZ ;  /* 0x0010000007067890 */ /* 0x000fc8000fffe13f */
[----:B------:R-:W-:Y:S02]  /*0890*/  USHF.L.U32 UR7, UR6, 0xb, URZ ;  /* 0x0000000b06077899 */ /* 0x000fe4000800063f */
[----:B------:R-:W-:Y:S01]  /*08a0*/  USHF.L.U32 UR6, UR6, 0x1, URZ ;  /* 0x0000000106067899 */ /* 0x000fe2000800063f */
[----:B------:R-:W1:Y:S03]  /*08b0*/  FENCE.VIEW.ASYNC.S ;  /* 0x00000000000073c6 */ /* 0x000e660000000000 */
[----:B-1----:R1:W3:Y:S08]  /*08c0*/  SYNCS.EXCH.64 URZ, [UR8+0x110], UR4 ;  /* 0x00011004083f75b2 */ /* 0x0022f00008000100 */
[----:B------:R1:W4:Y:S01]  /*08d0*/  SYNCS.EXCH.64 URZ, [UR8+0x120], UR6 ;  /* 0x00012006083f75b2 */ /* 0x0003220008000100 */
[----:B------:R1:W1:Y:S01]  /*08e0*/  SYNCS.EXCH.64 URZ, [UR8+0x118], UR4 ;  /* 0x00011804083f75b2 */ /* 0x0002620008000100 */
[----:B------:R1:W1:Y:S01]  /*08f0*/  SYNCS.EXCH.64 URZ, [UR8+0x128], UR6 ;  /* 0x00012806083f75b2 */ /* 0x0002620008000100 */
[----:B------:R-:W-:Y:S01]  /*0900*/  NOP ;  /* 0x0000000000007918 */ /* 0x000fe20000000000 */
.L_x_8:
[----:B------:R-:W5:Y:S01]  /*0910*/  SHFL.IDX PT, R0, R0, RZ, 0x1f ;  /* 0x00001fff00007589 */ /* 0x000f6200000e0000 */
[----:B------:R-:W-:Y:S01]  /*0920*/  ELECT P1, URZ, PT ;  /* 0x00000000003f782f */ /* 0x000fe20003820000 */
[----:B------:R-:W3:Y:S01]  /*0930*/  S2UR UR43, SR_CgaCtaId ;  /* 0x00000000002b79c3 */ /* 0x000ee20000008800 */
[----:B--2---:R-:W-:Y:S01]  /*0940*/  ISETP.NE.AND P6, PT, R2, 0x1, PT ;  /* 0x000000010200780c */ /* 0x004fe20003fc5270 */
[----:B------:R-:W2:Y:S01]  /*0950*/  S2R R7, SR_CTAID.Y ;  /* 0x0000000000077919 */ /* 0x000ea20000002600 */
[----:B-1----:R-:W-:Y:S01]  /*0960*/  UMOV UR4, 0x20 ;  /* 0x0000002000047882 */ /* 0x002fe20000000000 */
[----:B------:R-:W-:Y:S01]  /*0970*/  ISETP.NE.AND P4, PT, R3, RZ, PT ;  /* 0x000000ff0300720c */ /* 0x000fe20003f85270 */
[----:B------:R-:W-:Y:S01]  /*0980*/  NOP ;  /* 0x0000000000007918 */ /* 0x000fe20000000000 */
[----:B------:R-:W1:Y:S01]  /*0990*/  S2R R10, SR_CTAID.X ;  /* 0x00000000000a7919 */ /* 0x000e620000002500 */
[----:B------:R-:W-:Y:S01]  /*09a0*/  P2R R4, PR, RZ, 0x40 ;  /* 0x00000040ff047803 */ /* 0x000fe20000000000 */
[----:B------:R-:W-:-:S06]  /*09b0*/  IMAD.MOV.U32 R11, RZ, RZ, RZ ;  /* 0x000000ffff0b7224 */ /* 0x000fcc00078e00ff */
[----:B------:R-:W1:Y:S01]  /*09c0*/  @P6 LDC R17, c[0x0][0x10] ;  /* 0x00000400ff116b82 */ /* 0x000e620000000800 */
[----:B------:R-:W-:Y:S01]  /*09d0*/  @P6 IMAD.MOV.U32 R5, RZ, RZ, RZ ;  /* 0x000000ffff056224 */ /* 0x000fe200078e00ff */
[----:B-----5:R-:W-:-:S06]  /*09e0*/  ISETP.NE.OR P2, PT, R0, RZ, !P1 ;  /* 0x000000ff0000720c */ /* 0x020fcc0004f45670 */
[----:B------:R-:W5:Y:S01]  /*09f0*/  @!P6 LDC R12, c[0x0][0xc] ;  /* 0x00000300ff0ceb82 */ /* 0x000f620000000800 */
[----:B------:R-:W-:-:S04]  /*0a00*/  ISETP.EQ.OR P1, PT, R3, 0x3, !P4 ;  /* 0x000000030300780c */ /* 0x000fc80006722670 */
[----:B------:R-:W-:-:S04]  /*0a10*/  ISETP.EQ.AND P1, PT, R6, RZ, P1 ;  /* 0x000000ff0600720c */ /* 0x000fc80000f22270 */
[----:B------:R-:W-:Y:S01]  /*0a20*/  SEL R19, RZ, 0x1, !P1 ;  /* 0x00000001ff137807 */ /* 0x000fe20004800000 */
[----:B--2---:R-:W-:Y:S01]  /*0a30*/  @P6 IMAD.MOV.U32 R4, RZ, RZ, R7 ;  /* 0x000000ffff046224 */ /* 0x004fe200078e0007 */
[----:B------:R-:W-:Y:S01]  /*0a40*/  VOTEU.ALL UP0, P2 ;  /* 0x00000000003f7886 */ /* 0x000fe20001000000 */
[----:B------:R-:W-:Y:S02]  /*0a50*/  VOTEU.ALL UP1, P2 ;  /* 0x00000000003f7886 */ /* 0x000fe40001020000 */
[----:B-1----:R-:W-:Y:S02]  /*0a60*/  @P6 IMAD.WIDE.U32 R16, R10, R17, R4 ;  /* 0x000000110a106225 */ /* 0x002fe400078e0004 */
[----:B------:R-:W-:Y:S01]  /*0a70*/  @!UP0 UMOV UR6, 0x400 ;  /* 0x0000040000068882 */ /* 0x000fe20000000000 */
[----:B------:R-:W-:-:S04]  /*0a80*/  @!UP0 UIADD3 UR4, -UR4, 0x100000, URZ ;  /* 0x0010000004048890 */ /* 0x000fc8000fffe13f */
[----:B------:R-:W-:Y:S02]  /*0a90*/  @!UP0 USHF.L.U32 UR5, UR4, 0xb, URZ ;  /* 0x0000000b04058899 */ /* 0x000fe4000800063f */
[----:B------:R-:W-:Y:S01]  /*0aa0*/  @!UP0 USHF.L.U32 UR4, UR4, 0x1, URZ ;  /* 0x0000000104048899 */ /* 0x000fe2000800063f */
[----:B------:R-:W-:Y:S01]  /*0ab0*/  @P6 IMAD.MOV.U32 R5, RZ, RZ, RZ ;  /* 0x000000ffff056224 */ /* 0x000fe200078e00ff */
[----:B---3--:R-:W-:Y:S01]  /*0ac0*/  @!UP0 ULEA UR8, UR43, UR6, 0x18 ;  /* 0x000000062b088291 */ /* 0x008fe2000f8ec03f */
[----:B------:R-:W-:Y:S01]  /*0ad0*/  VOTEU.ALL UP0, P2 ;  /* 0x00000000003f7886 */ /* 0x000fe20001000000 */
[C---:B------:R-:W-:Y:S01]  /*0ae0*/  ISETP.NE.AND P2, PT, R6.reuse, RZ, PT ;  /* 0x000000ff0600720c */ /* 0x040fe20003f45270 */
[----:B------:R-:W-:Y:S01]  /*0af0*/  ULDC UR6, c[0x0][0xc] ;  /* 0x0000030000067ab9 */ /* 0x000fe20000000800 */
[----:B------:R-:W-:Y:S01]  /*0b00*/  ULDC UR7, c[0x0][0x10] ;  /* 0x0000040000077ab9 */ /* 0x000fe20000000800 */
[----:B------:R-:W-:Y:S01]  /*0b10*/  VIADD R6, R6, 0xffffffff ;  /* 0xffffffff06067836 */ /* 0x000fe20000000000 */
[----:B------:R-:W-:Y:S01]  /*0b20*/  ISETP.EQ.AND P5, PT, R3, 0x2, !P2 ;  /* 0x000000020300780c */ /* 0x000fe200057a2270 */
[----:B------:R-:W-:-:S02]  /*0b30*/  @P6 IMAD.IADD R17, R17, 0x1, R5 ;  /* 0x0000000111116824 */ /* 0x000fc400078e0205 */
[----:B-----5:R-:W-:Y:S01]  /*0b40*/  @!P6 IMAD.WIDE.U32 R4, R12, R7, R10 ;  /* 0x000000070c04e225 */ /* 0x020fe200078e000a */
[----:B------:R-:W-:Y:S01]  /*0b50*/  ISETP.GE.U32.AND P1, PT, R6, 0x2, PT ;  /* 0x000000020600780c */ /* 0x000fe20003f26070 */
[----:B------:R-:W1:Y:S02]  /*0b60*/  FENCE.VIEW.ASYNC.S ;  /* 0x00000000000073c6 */ /* 0x000e640000000000 */
[----:B-1----:R-:W4:Y:S01]  /*0b70*/  @!UP0 SYNCS.EXCH.64 URZ, [UR8+0x130], UR4 ;  /* 0x00013004083f85b2 */ /* 0x002f220008000100 */
[----:B------:R-:W-:Y:S01]  /*0b80*/  SEL R0, RZ, 0x1, !P5 ;  /* 0x00000001ff007807 */ /* 0x000fe20006800000 */
[----:B------:R-:W-:Y:S01]  /*0b90*/  @!P6 IMAD.MOV.U32 R16, RZ, RZ, R4 ;  /* 0x000000ffff10e224 */ /* 0x000fe200078e0004 */
[----:B------:R-:W-:Y:S01]  /*0ba0*/  SEL R19, R19, 0x2, P1 ;  /* 0x0000000213137807 */ /* 0x000fe20000800000 */
[----:B------:R-:W-:Y:S01]  /*0bb0*/  @!P6 IMAD.MOV.U32 R17, RZ, RZ, R5 ;  /* 0x000000ffff11e224 */ /* 0x000fe200078e0005 */
[----:B------:R-:W-:Y:S01]  /*0bc0*/  SEL R0, R0, 0x2, P1 ;  /* 0x0000000200007807 */ /* 0x000fe20000800000 */
[----:B------:R1:W4:Y:S01]  /*0bd0*/  @!UP1 SYNCS.EXCH.64 URZ, [UR8+0x138], UR4 ;  /* 0x00013804083f95b2 */ /* 0x0003220008000100 */
[----:B------:R-:W-:Y:S01]  /*0be0*/  NOP ;  /* 0x0000000000007918 */ /* 0x000fe20000000000 */
[----:B-1----:R-:W-:-:S03]  /*0bf0*/  UIMAD.WIDE.U32 UR4, UR6, UR7, URZ ;  /* 0x00000007060472a5 */ /* 0x002fc6000f8e003f */
[----:B------:R-:W-:Y:S02]  /*0c00*/  ULDC UR6, c[0x0][0x14] ;  /* 0x0000050000067ab9 */ /* 0x000fe40000000800 */
[----:B------:R-:W-:Y:S02]  /*0c10*/  UIMAD.WIDE.U32 UR36, UR4, UR6, URZ ;  /* 0x00000006042472a5 */ /* 0x000fe4000f8e003f */
[----:B------:R-:W-:-:S04]  /*0c20*/  UIMAD UR42, UR5, UR6, URZ ;  /* 0x00000006052a72a4 */ /* 0x000fc8000f8e023f */
[----:B------:R-:W-:Y:S01]  /*0c30*/  UIADD3 UR42, UR37, UR42, URZ ;  /* 0x0000002a252a7290 */ /* 0x000fe2000fffe03f */
[----:B----4-:R-:W-:Y:S06]  /*0c40*/  BAR.SYNC.DEFER_BLOCKING 0x0 ;  /* 0x0000000000007b1d */ /* 0x010fec0000010000 */
[----:B------:R-:W-:Y:S05]  /*0c50*/  @!P2 BRA `(.L_x_9) ;  /* 0x0000003c0044a947 */ /* 0x000fea0003800000 */
[----:B------:R-:W-:-:S13]  /*0c60*/  ISETP.GT.U32.AND P0, PT, R6, 0x1, PT ;  /* 0x000000010600780c */ /* 0x000fda0003f04070 */
[----:B------:R-:W-:Y:S05]  /*0c70*/  @P0 EXIT ;  /* 0x000000000000094d */ /* 0x000fea0003800000 */
[----:B------:R-:W-:Y:S01]  /*0c80*/  ULDC.64 UR4, c[0x0][0x8f8] ;  /* 0x00023e0000047ab9 */ /* 0x000fe20000000a00 */
[----:B------:R-:W-:Y:S01]  /*0c90*/  UMOV UR47, 0xffffffff ;  /* 0xffffffff002f7882 */ /* 0x000fe20000000000 */
[----:B------:R-:W-:Y:S01]  /*0ca0*/  ISETP.GE.U32.AND P0, PT, R16, UR4, PT ;  /* 0x0000000410007c0c */ /* 0x000fe2000bf06070 */
[----:B------:R-:W-:Y:S01]  /*0cb0*/  IMAD.MOV.U32 R3, RZ, RZ, -0x1 ;  /* 0xffffffffff037424 */ /* 0x000fe200078e00ff */
[----:B------:R-:W-:Y:S01]  /*0cc0*/  PRMT R22, RZ, 0x7610, R22 ;  /* 0x00007610ff167816 */ /* 0x000fe20000000016 */
[----:B------:R-:W-:Y:S01]  /*0cd0*/  IMAD.MOV.U32 R8, RZ, RZ, -0x1 ;  /* 0xffffffffff087424 */ /* 0x000fe200078e00ff */
[----:B------:R-:W-:Y:S02]  /*0ce0*/  ISETP.GE.U32.AND.EX P0, PT, R17, UR5, PT, P0 ;  /* 0x0000000511007c0c */ /* 0x000fe4000bf06100 */
[----:B------:R-:W-:-:S11]  /*0cf0*/  PRMT R6, RZ, 0x7610, R6 ;  /* 0x00007610ff067816 */ /* 0x000fd60000000006 */
[----:B------:R-:W-:Y:S05]  /*0d00*/  @P0 BRA `(.L_x_10) ;  /* 0x0000000400580947 */ /* 0x000fea0003800000 */
[----:B------:R-:W1:Y:S01]  /*0d10*/  LDC.64 R20, c[0x0][0x8d0] ;  /* 0x00023400ff147b82 */ /* 0x000e620000000a00 */
[----:B------:R-:W-:Y:S02]  /*0d20*/  IMAD.MOV.U32 R4, RZ, RZ, R16 ;  /* 0x000000ffff047224 */ /* 0x000fe400078e0010 */
[----:B------:R-:W-:-:S05]  /*0d30*/  IMAD.MOV.U32 R5, RZ, RZ, R17 ;  /* 0x000000ffff057224 */ /* 0x000fca00078e0011 */
[----:B------:R-:W2:Y:S08]  /*0d40*/  LDC R6, c[0x0][0x8d8] ;  /* 0x00023600ff067b82 */ /* 0x000eb00000000800 */
[----:B------:R-:W3:Y:S01]  /*0d50*/  LDC.64 R24, c[0x0][0x8c8] ;  /* 0x00023200ff187b82 */ /* 0x000ee20000000a00 */
[----:B-1----:R-:W-:-:S04]  /*0d60*/  ISETP.NE.U32.AND P0, PT, R20, RZ, PT ;  /* 0x000000ff1400720c */ /* 0x002fc80003f05070 */
[----:B------:R-:W-:-:S13]  /*0d70*/  ISETP.NE.AND.EX P0, PT, R21, RZ, PT, P0 ;  /* 0x000000ff1500720c */ /* 0x000fda0003f05300 */
[----:B--23--:R-:W-:Y:S05]  /*0d80*/  @!P0 BRA `(.L_x_11) ;  /* 0x0000000000288947 */ /* 0x00cfea0003800000 */
[----:B------:R-:W1:Y:S02]  /*0d90*/  LDC R3, c[0x0][0x8dc] ;  /* 0x00023700ff037b82 */ /* 0x000e640000000800 */
[----:B-1----:R-:W-:-:S05]  /*0da0*/  IADD3 R3, P0, R16, R3, RZ ;  /* 0x0000000310037210 */ /* 0x002fca0007f1e0ff */
[----:B------:R-:W-:-:S04]  /*0db0*/  IMAD.X R15, RZ, RZ, R17, P0 ;  /* 0x000000ffff0f7224 */ /* 0x000fc800000e0611 */
[----:B------:R-:W-:-:S04]  /*0dc0*/  IMAD.WIDE.U32 R4, R15, R20, RZ ;  /* 0x000000140f047225 */ /* 0x000fc800078e00ff */
[----:B------:R-:W-:-:S04]  /*0dd0*/  IMAD.WIDE.U32 R8, P0, R3, R21, R4 ;  /* 0x0000001503087225 */ /* 0x000fc80007800004 */
[----:B------:R-:W-:-:S04]  /*0de0*/  IMAD.WIDE.U32 R4, R3, R20, RZ ;  /* 0x0000001403047225 */ /* 0x000fc800078e00ff */
[----:B------:R-:W-:Y:S01]  /*0df0*/  IMAD.X R13, RZ, RZ, RZ, P0 ;  /* 0x000000ffff0d7224 */ /* 0x000fe200000e06ff */
[----:B------:R-:W-:Y:S01]  /*0e00*/  IADD3 RZ, P0, R5, R8, RZ ;  /* 0x0000000805ff7210 */ /* 0x000fe20007f1e0ff */
[----:B------:R-:W-:-:S04]  /*0e10*/  IMAD.MOV.U32 R12, RZ, RZ, R9 ;  /* 0x000000ffff0c7224 */ /* 0x000fc800078e0009 */
[----:B------:R-:W-:-:S08]  /*0e20*/  IMAD.WIDE.U32.X R4, R15, R21, R12, P0 ;  /* 0x000000150f047225 */ /* 0x000fd000000e040c */
.L_x_11:
[-CC-:B------:R-:W-:Y:S01]  /*0e30*/  SHF.R.U64 R30, R4, R6.reuse, R5.reuse ;  /* 0x00000006041e7219 */ /* 0x180fe20000001205 */
[----:B------:R-:W1:Y:S01]  /*0e40*/  LDC.64 R26, c[0x0][0x8e8] ;  /* 0x00023a00ff1a7b82 */ /* 0x000e620000000a00 */
[----:B------:R-:W-:Y:S01]  /*0e50*/  SHF.R.U32.HI R4, RZ, R6, R5 ;  /* 0x00000006ff047219 */ /* 0x000fe20000011605 */
[----:B------:R-:W-:Y:S01]  /*0e60*/  ULDC UR4, c[0x0][0x150] ;  /* 0x0000540000047ab9 */ /* 0x000fe20000000800 */
[----:B------:R-:W-:Y:S02]  /*0e70*/  IADD3 R11, P0, RZ, -R30, RZ ;  /* 0x8000001eff0b7210 */ /* 0x000fe40007f1e0ff */
[----:B------:R-:W-:-:S03]  /*0e80*/  I2FP.F32.U32 R3, R10 ;  /* 0x0000000a00037245 */ /* 0x000fc60000201000 */
[----:B------:R-:W2:Y:S01]  /*0e90*/  LDC R8, c[0x0][0x8c0] ;  /* 0x00023000ff087b82 */ /* 0x000ea20000000800 */
[----:B------:R-:W-:Y:S02]  /*0ea0*/  IMAD.X R13, RZ, RZ, ~R4, P0 ;  /* 0x000000ffff0d7224 */ /* 0x000fe400000e0e04 */
[----:B------:R-:W-:Y:S01]  /*0eb0*/  FMUL R3, R3, UR4 ;  /* 0x0000000403037c20 */ /* 0x000fe20008400000 */
[----:B------:R-:W-:Y:S01]  /*0ec0*/  IMAD.WIDE.U32 R4, R11, R24, R16 ;  /* 0x000000180b047225 */ /* 0x000fe200078e0010 */
[----:B------:R-:W-:-:S03]  /*0ed0*/  ULDC UR4, c[0x0][0x154] ;  /* 0x0000550000047ab9 */ /* 0x000fc60000000800 */
[----:B------:R-:W-:Y:S01]  /*0ee0*/  IMAD R6, R13, R24, RZ ;  /* 0x000000180d067224 */ /* 0x000fe200078e02ff */
[----:B------:R-:W3:Y:S01]  /*0ef0*/  LDC R15, c[0x0][0x900] ;  /* 0x00024000ff0f7b82 */ /* 0x000ee20000000800 */
[----:B------:R-:W4:Y:S02]  /*0f00*/  F2I.U32.TRUNC.NTZ R3, R3 ;  /* 0x0000000300037305 */ /* 0x000f24000020f000 */
[----:B------:R-:W-:-:S04]  /*0f10*/  IMAD R11, R11, R25, R6 ;  /* 0x000000190b0b7224 */ /* 0x000fc800078e0206 */
[----:B------:R-:W-:Y:S01]  /*0f20*/  IMAD.IADD R5, R5, 0x1, R11 ;  /* 0x0000000105057824 */ /* 0x000fe200078e020b */
[----:B------:R-:W5:Y:S01]  /*0f30*/  LDC R13, c[0x0][0x8b0] ;  /* 0x00022c00ff0d7b82 */ /* 0x000f620000000800 */
[----:B-1----:R-:W-:-:S04]  /*0f40*/  ISETP.NE.U32.AND P0, PT, R26, RZ, PT ;  /* 0x000000ff1a00720c */ /* 0x002fc80003f05070 */
[----:B------:R-:W-:-:S03]  /*0f50*/  ISETP.NE.AND.EX P0, PT, R27, RZ, PT, P0 ;  /* 0x000000ff1b00720c */ /* 0x000fc60003f05300 */
[----:B------:R-:W1:Y:S01]  /*0f60*/  LDC R9, c[0x0][0x144] ;  /* 0x00005100ff097b82 */ /* 0x000e620000000800 */
[-C--:B--2---:R-:W-:Y:S01]  /*0f70*/  SHF.R.U64 R21, R4, R8.reuse, R5 ;  /* 0x0000000804157219 */ /* 0x084fe20000001205 */
[----:B----4-:R-:W-:Y:S01]  /*0f80*/  IMAD.MOV R11, RZ, RZ, -R3 ;  /* 0x000000ffff0b7224 */ /* 0x010fe200078e0a03 */
[----:B------:R-:W-:Y:S02]  /*0f90*/  I2FP.F32.U32 R4, R7 ;  /* 0x0000000700047245 */ /* 0x000fe40000201000 */
[----:B------:R-:W-:Y:S01]  /*0fa0*/  SHF.R.U32.HI R6, RZ, R8, R5 ;  /* 0x00000008ff067219 */ /* 0x000fe20000011605 */
[----:B------:R-:W-:Y:S02]  /*0fb0*/  IMAD.MOV.U32 R8, RZ, RZ, 0x1 ;  /* 0x00000001ff087424 */ /* 0x000fe400078e00ff */
[----:B------:R-:W2:Y:S01]  /*0fc0*/  LDC R14, c[0x0][0x148] ;  /* 0x00005200ff0e7b82 */ /* 0x000ea20000000800 */
[----:B------:R-:W-:Y:S01]  /*0fd0*/  FMUL R5, R4, UR4 ;  /* 0x0000000404057c20 */ /* 0x000fe20008400000 */
[----:B------:R-:W-:-:S05]  /*0fe0*/  IMAD.MOV.U32 R4, RZ, RZ, -0x1 ;  /* 0xffffffffff047424 */ /* 0x000fca00078e00ff */
[----:B---3--:R-:W-:Y:S01]  /*0ff0*/  SHF.L.U32 R4, R4, R15, RZ ;  /* 0x0000000f04047219 */ /* 0x008fe200000006ff */
[----:B------:R-:W3:Y:S01]  /*1000*/  LDC R23, c[0x0][0x8a8] ;  /* 0x00022a00ff177b82 */ /* 0x000ee20000000800 */
[-CC-:B-----5:R-:W-:Y:S02]  /*1010*/  SHF.R.U64 R29, R21, R13.reuse, R6.reuse ;  /* 0x0000000d151d7219 */ /* 0x1a0fe40000001206 */
[----:B------:R-:W-:Y:S02]  /*1020*/  SHF.R.U32.HI R6, RZ, R13, R6 ;  /* 0x0000000dff067219 */ /* 0x000fe40000011606 */
[----:B------:R4:W1:Y:S01]  /*1030*/  F2I.U32.TRUNC.NTZ R13, R5 ;  /* 0x00000005000d7305 */ /* 0x000862000020f000 */
[----:B------:R-:W-:Y:S02]  /*1040*/  LOP3.LUT R12, RZ, R4, RZ, 0x33, !PT ;  /* 0x00000004ff0c7212 */ /* 0x000fe400078e33ff */
[----:B------:R-:W2:Y:S01]  /*1050*/  LDC R20, c[0x0][0x8f0] ;  /* 0x00023c00ff147b82 */ /* 0x000ea20000000800 */
[----:B------:R-:W-:Y:S01]  /*1060*/  SHF.R.U64 R28, R29, R15, R6 ;  /* 0x0000000f1d1c7219 */ /* 0x000fe20000001206 */
[----:B-1----:R-:W-:Y:S01]  /*1070*/  IMAD R3, R9, R11, R10 ;  /* 0x0000000b09037224 */ /* 0x002fe200078e020a */
[----:B----4-:R-:W-:-:S03]  /*1080*/  SHF.R.U32.HI R5, RZ, R15, R6 ;  /* 0x0000000fff057219 */ /* 0x010fc60000011606 */
[----:B------:R-:W-:Y:S02]  /*1090*/  IMAD.MOV.U32 R4, RZ, RZ, R28 ;  /* 0x000000ffff047224 */ /* 0x000fe400078e001c */
[----:B------:R-:W1:Y:S01]  /*10a0*/  LDC R24, c[0x0][0x8e0] ;  /* 0x00023800ff187b82 */ /* 0x000e620000000800 */
[----:B------:R-:W-:-:S07]  /*10b0*/  SHF.L.U32 R6, R8, R15, RZ ;  /* 0x0000000f08067219 */ /* 0x000fce00000006ff */
[----:B------:R-:W4:Y:S01]  /*10c0*/  LDC R25, c[0x0][0x8b8] ;  /* 0x00022e00ff197b82 */ /* 0x000f220000000800 */
[----:B------:R-:W-:Y:S05]  /*10d0*/  @!P0 BRA `(.L_x_12) ;  /* 0x0000000000288947 */ /* 0x000fea0003800000 */
[----:B------:R-:W5:Y:S02]  /*10e0*/  LDC R11, c[0x0][0x8f4] ;  /* 0x00023d00ff0b7b82 */ /* 0x000f640000000800 */
[----:B-----5:R-:W-:-:S05]  /*10f0*/  IADD3 R11, P0, R28, R11, RZ ;  /* 0x0000000b1c0b7210 */ /* 0x020fca0007f1e0ff */
        /* <DEDUP_REMOVED lines=8> */
.L_x_12:
[----:B--2---:R-:W-:Y:S01]  /*1180*/  SHF.R.U64 R4, R4, R20, R5 ;  /* 0x0000001404047219 */ /* 0x004fe20000001205 */
[----:B---3--:R-:W-:Y:S01]  /*1190*/  VIADD R8, R23, 0xffffffff ;  /* 0xffffffff17087836 */ /* 0x008fe20000000000 */
[----:B------:R-:W-:Y:S01]  /*11a0*/  LOP3.LUT R5, R29, R12, RZ, 0xc0, !PT ;  /* 0x0000000c1d057212 */ /* 0x000fe200078ec0ff */
[----:B------:R-:W-:Y:S01]  /*11b0*/  IMAD.MOV R13, RZ, RZ, -R13 ;  /* 0x000000ffff0d7224 */ /* 0x000fe200078e0a0d */
[----:B------:R-:W-:Y:S01]  /*11c0*/  R2UR UR47, R30 ;  /* 0x000000001e2f72ca */ /* 0x000fe200000e0000 */
[----:B------:R-:W-:Y:S01]  /*11d0*/  IMAD.MOV R9, RZ, RZ, -R4 ;  /* 0x000000ffff097224 */ /* 0x000fe200078e0a04 */
[----:B------:R-:W-:Y:S01]  /*11e0*/  LOP3.LUT R8, R21, R8, RZ, 0xc0, !PT ;  /* 0x0000000815087212 */ /* 0x000fe200078ec0ff */
[----:B------:R-:W-:Y:S02]  /*11f0*/  IMAD R6, R6, R4, R5 ;  /* 0x0000000406067224 */ /* 0x000fe400078e0205 */
[----:B------:R-:W-:Y:S02]  /*1200*/  @P6 IMAD R3, R14, R13, R7 ;  /* 0x0000000d0e036224 */ /* 0x000fe400078e0207 */
[----:B-1----:R-:W-:-:S02]  /*1210*/  IMAD R4, R9, R24, R28 ;  /* 0x0000001809047224 */ /* 0x002fc400078e021c */
[----:B----4-:R-:W-:Y:S02]  /*1220*/  IMAD R3, R6, R25, R3 ;  /* 0x0000001906037224 */ /* 0x010fe400078e0203 */
[----:B------:R-:W-:Y:S02]  /*1230*/  IMAD R4, R4, R23, R8 ;  /* 0x0000001704047224 */ /* 0x000fe400078e0208 */
[----:B------:R-:W-:-:S03]  /*1240*/  IMAD.MOV.U32 R6, RZ, RZ, 0x1 ;  /* 0x00000001ff067424 */ /* 0x000fc600078e00ff */
[----:B------:R-:W-:Y:S02]  /*1250*/  SEL R8, R4, R3, !P6 ;  /* 0x0000000304087207 */ /* 0x000fe40007000000 */
[----:B------:R-:W-:-:S07]  /*1260*/  SEL R3, R3, R4, !P6 ;  /* 0x0000000403037207 */ /* 0x000fce0007000000 */
.L_x_10:
[----:B------:R-:W-:-:S08]  /*1270*/  NOP ;  /* 0x0000000000007918 */ /* 0x000fd00000000000 */
[----:B------:R-:W1:Y:S02]  /*1280*/  USETMAXREG.TRY_ALLOC.CTAPOOL UP0, 0xe8 ;  /* 0x000000e8000079c8 */ /* 0x000e640008000600 */
[----:B-1----:R-:W-:-:S13]  /*1290*/  PLOP3.LUT P0, PT, PT, PT, UP0, 0x80, 0x0 ;  /* 0x000000000000781c */ /* 0x002fda0003f0f008 */
[----:B------:R-:W-:Y:S05]  /*12a0*/  @!P0 BRA `(.L_x_10) ;  /* 0xfffffffc00f08947 */ /* 0x000fea000383ffff */
[----:B------:R-:W-:Y:S02]  /*12b0*/  ULDC.64 UR4, c[0x0][0x590] ;  /* 0x0001640000047ab9 */ /* 0x000fe40000000a00 */
[----:B------:R-:W-:-:S04]  /*12c0*/  ISETP.NE.U32.AND P0, PT, RZ, UR4, PT ;  /* 0x00000004ff007c0c */ /* 0x000fc8000bf05070 */
[----:B------:R-:W-:-:S13]  /*12d0*/  ISETP.NE.AND.EX P0, PT, RZ, UR5, PT, P0 ;  /* 0x00000005ff007c0c */ /* 0x000fda000bf05300 */
[----:B------:R-:W-:Y:S05]  /*12e0*/  @P0 BRA `(.L_x_13) ;  /* 0x00000000002c0947 */ /* 0x000fea0003800000 */
[----:B------:R-:W-:Y:S02]  /*12f0*/  ULDC.64 UR4, c[0x0][0x588] ;  /* 0x0001620000047ab9 */ /* 0x000fe40000000a00 */
[----:B------:R-:W-:-:S04]  /*1300*/  ISETP.NE.U32.AND P0, PT, RZ, UR4, PT ;  /* 0x00000004ff007c0c */ /* 0x000fc8000bf05070 */
[----:B------:R-:W-:-:S13]  /*1310*/  ISETP.NE.AND.EX P0, PT, RZ, UR5, PT, P0 ;  /* 0x00000005ff007c0c */ /* 0x000fda000bf05300 */
[----:B------:R-:W-:Y:S05]  /*1320*/  @!P0 BRA `(.L_x_14) ;  /* 0x0000000000108947 */ /* 0x000fea0003800000 */
[----:B------:R-:W1:Y:S02]  /*1330*/  LDC.64 R4, c[0x0][0x588] ;  /* 0x00016200ff047b82 */ /* 0x000e640000000a00 */
[----:B-1----:R1:W5:Y:S01]  /*1340*/  LDG.E R23, desc[UR38][R4.64] ;  /* 0x0000002604177981 */ /* 0x002362000c1e1900 */
[----:B------:R-:W-:Y:S01]  /*1350*/  IMAD.MOV.U32 R22, RZ, RZ, 0x1 ;  /* 0x00000001ff167424 */ /* 0x000fe200078e00ff */
[----:B------:R-:W-:Y:S06]  /*1360*/  BRA `(.L_x_13) ;  /* 0x00000000000c7947 */ /* 0x000fec0003800000 */
.L_x_14:
[----:B------:R-:W-:Y:S01]  /*1370*/  ULDC UR4, c[0x0][0x580] ;  /* 0x0001600000047ab9 */ /* 0x000fe20000000800 */
[----:B------:R-:W-:Y:S02]  /*1380*/  IMAD.MOV.U32 R22, RZ, RZ, 0x1 ;  /* 0x00000001ff167424 */ /* 0x000fe400078e00ff */
[----:B------:R-:W-:-:S07]  /*1390*/  IMAD.U32 R23, RZ, RZ, UR4 ;  /* 0x00000004ff177e24 */ /* 0x000fce000f8e00ff */
.L_x_13:
        /* <DEDUP_REMOVED lines=8> */
[----:B------:R-:W2:Y:S02]  /*1420*/  LDC.64 R56, c[0x0][0x5a8] ;  /* 0x00016a00ff387b82 */ /* 0x000ea40000000a00 */
[----:B--2---:R2:W5:Y:S01]  /*1430*/  LDG.E R56, desc[UR38][R56.64] ;  /* 0x0000002638387981 */ /* 0x004562000c1e1900 */
[----:B------:R-:W-:Y:S05]  /*1440*/  BRA `(.L_x_15) ;  /* 0x0000000000087947 */ /* 0x000fea0003800000 */
.L_x_16:
[----:B------:R-:W-:Y:S02]  /*1450*/  ULDC UR4, c[0x0][0x5a0] ;  /* 0x0001680000047ab9 */ /* 0x000fe40000000800 */
[----:B------:R-:W-:-:S07]  /*1460*/  IMAD.U32 R56, RZ, RZ, UR4 ;  /* 0x00000004ff387e24 */ /* 0x000fce000f8e00ff */
.L_x_15:
[----:B------:R-:W-:-:S13]  /*1470*/  LOP3.LUT P0, RZ, R6, 0xff, RZ, 0xc0, !PT ;  /* 0x000000ff06ff7812 */ /* 0x000fda000780c0ff */
[----:B------:R-:W-:Y:S05]  /*1480*/  @!P0 EXIT ;  /* 0x000000000000894d */ /* 0x000fea0003800000 */
[----:B------:R-:W3:Y:S01]  /*1490*/  S2UR UR6, SR_CgaCtaId ;  /* 0x00000000000679c3 */ /* 0x000ee20000008800 */
[C---:B-1----:R-:W-:Y:S01]  /*14a0*/  IMAD.SHL.U32 R4, R18.reuse, 0x10, RZ ;  /* 0x0000001012047824 */ /* 0x042fe200078e00ff */
[----:B------:R-:W-:Y:S01]  /*14b0*/  ULDC UR4, c[0x0][0x28c] ;  /* 0x0000a30000047ab9 */ /* 0x000fe20000000800 */
[C---:B------:R-:W-:Y:S01]  /*14c0*/  IMAD.SHL.U32 R5, R18.reuse, 0x2, RZ ;  /* 0x0000000212057824 */ /* 0x040fe200078e00ff */
[----:B------:R-:W-:Y:S01]  /*14d0*/  UIADD3 UR4, UR4, 0x3f, URZ ;  /* 0x0000003f04047890 */ /* 0x000fe2000fffe03f */
[----:B------:R-:W-:Y:S01]  /*14e0*/  IMAD.SHL.U32 R7, R18, 0x8, RZ ;  /* 0x0000000812077824 */ /* 0x000fe200078e00ff */
[----:B------:R-:W-:Y:S01]  /*14f0*/  LOP3.LUT R4, R4, 0xe00, RZ, 0xc0, !PT ;  /* 0x00000e0004047812 */ /* 0x000fe200078ec0ff */
[----:B------:R-:W-:Y:S01]  /*1500*/  UMOV UR49, 0x400 ;  /* 0x0000040000317882 */ /* 0x000fe20000000000 */
[----:B------:R-:W-:Y:S01]  /*1510*/  USHF.R.S32.HI UR5, URZ, 0x1f, UR4 ;  /* 0x0000001f3f057899 */ /* 0x000fe20008011404 */
[----:B------:R-:W-:Y:S01]  /*1520*/  LOP3.LUT R58, R0, 0x1, RZ, 0xfc, !PT ;  /* 0x00000001003a7812 */ /* 0x000fe200078efcff */
[----:B------:R-:W-:Y:S01]  /*1530*/  IMAD.MOV.U32 R59, RZ, RZ, RZ ;  /* 0x000000ffff3b7224 */ /* 0x000fe200078e00ff */
[----:B------:R-:W-:Y:S01]  /*1540*/  LOP3.LUT R4, R4, 0x6, R5, 0xf8, !PT ;  /* 0x0000000604047812 */ /* 0x000fe200078ef805 */
[----:B------:R-:W-:Y:S01]  /*1550*/  ULEA.HI UR5, UR5, UR4, URZ, 0x6 ;  /* 0x0000000405057291 */ /* 0x000fe2000f8f303f */
[----:B------:R-:W-:Y:S01]  /*1560*/  LOP3.LUT R5, R7, 0x80, RZ, 0xc0, !PT ;  /* 0x0000008007057812 */ /* 0x000fe200078ec0ff */
[----:B------:R-:W-:Y:S01]  /*1570*/  IMAD.MOV.U32 R62, RZ, RZ, RZ ;  /* 0x000000ffff3e7224 */ /* 0x000fe200078e00ff */
[----:B------:R-:W-:Y:S01]  /*1580*/  LOP3.LUT R4, R4, 0x60, R7, 0xf8, !PT ;  /* 0x0000006004047812 */ /* 0x000fe200078ef807 */
[----:B------:R-:W-:Y:S01]  /*1590*/  USHF.R.S32.HI UR50, URZ, 0x6, UR5 ;  /* 0x000000063f327899 */ /* 0x000fe20008011405 */
[----:B------:R-:W-:Y:S01]  /*15a0*/  LOP3.LUT R5, R5, 0x10, R18, 0xf8, !PT ;  /* 0x0000001005057812 */ /* 0x000fe200078ef812 */
[----:B------:R-:W-:Y:S01]  /*15b0*/  ULDC.64 UR40, c[0x0][0x198] ;  /* 0x0000660000287ab9 */ /* 0x000fe20000000a00 */
[----:B------:R-:W-:Y:S01]  /*15c0*/  LOP3.LUT R93, R19, 0x1, RZ, 0xfc, !PT ;  /* 0x00000001135d7812 */ /* 0x000fe200078efcff */
[----:B------:R-:W-:Y:S01]  /*15d0*/  UMOV UR48, URZ ;  /* 0x0000003f00307c82 */ /* 0x000fe20008000000 */
[----:B--2---:R-:W-:Y:S01]  /*15e0*/  LOP3.LUT R57, R4, R5, RZ, 0xfc, !PT ;  /* 0x0000000504397212 */ /* 0x004fe200078efcff */
[----:B------:R-:W-:Y:S01]  /*15f0*/  UMOV UR4, URZ ;  /* 0x0000003f00047c82 */ /* 0x000fe20008000000 */
[----:B---3--:R-:W-:-:S06]  /*1600*/  ULEA UR49, UR6, UR49, 0x18 ;  /* 0x0000003106317291 */ /* 0x008fcc000f8ec03f */
[----:B------:R-:W-:-:S07]  /*1610*/  VIADD R60, R57, UR49 ;  /* 0x00000031393c7c36 */ /* 0x000fce0008000000 */
.L_x_72:
[----:B------:R-:W-:Y:S01]  /*1620*/  LOP3.LUT R0, R18, 0x80, RZ, 0xc0, !PT ;  /* 0x0000008012007812 */ /* 0x000fe200078ec0ff */
[----:B------:R-:W1:Y:S01]  /*1630*/  LDC R4, c[0x0][0x28c] ;  /* 0x0000a300ff047b82 */ /* 0x000e620000000800 */
[----:B------:R-:W-:Y:S01]  /*1640*/  UMOV UR5, URZ ;  /* 0x0000003f00057c82 */ /* 0x000fe20008000000 */
[----:B------:R-:W-:Y:S01]  /*1650*/  UMOV UR6, URZ ;  /* 0x0000003f00067c82 */ /* 0x000fe20008000000 */
[----:B------:R-:W-:Y:S01]  /*1660*/  SHF.R.U32.HI R0, RZ, 0x7, R0 ;  /* 0x00000007ff007819 */ /* 0x000fe20000011600 */
[----:B------:R-:W-:Y:S01]  /*1670*/  UMOV UR13, UR4 ;  /* 0x00000004000d7c82 */ /* 0x000fe20008000000 */
[----:B------:R-:W-:Y:S01]  /*1680*/  CS2R R66, SRZ ;  /* 0x0000000000427805 */ /* 0x000fe2000001ff00 */
[----:B------:R-:W-:Y:S01]  /*1690*/  IMAD.MOV.U32 R61, RZ, RZ, RZ ;  /* 0x000000ffff3d7224 */ /* 0x000fe200078e00ff */
[----:B------:R-:W-:Y:S01]  /*16a0*/  CS2R R64, SRZ ;  /* 0x0000000000407805 */ /* 0x000fe2000001ff00 */
[----:B------:R-:W-:Y:S01]  /*16b0*/  IMAD.MOV.U32 R63, RZ, RZ, RZ ;  /* 0x000000ffff3f7224 */ /* 0x000fe200078e00ff */
[----:B------:R-:W2:Y:S01]  /*16c0*/  SHFL.IDX PT, R0, R0, RZ, 0x1f ;  /* 0x00001fff00007589 */ /* 0x000ea200000e0000 */
[----:B------:R-:W-:-:S02]  /*16d0*/  CS2R R70, SRZ ;  /* 0x0000000000467805 */ /* 0x000fc4000001ff00 */
[----:B------:R-:W-:Y:S02]  /*16e0*/  CS2R R68, SRZ ;  /* 0x0000000000447805 */ /* 0x000fe4000001ff00 */
[----:B------:R-:W-:Y:S02]  /*16f0*/  CS2R R72, SRZ ;  /* 0x0000000000487805 */ /* 0x000fe4000001ff00 */
[----:B------:R-:W-:Y:S02]  /*1700*/  CS2R R74, SRZ ;  /* 0x00000000004a7805 */ /* 0x000fe4000001ff00 */
[----:B------:R-:W-:Y:S02]  /*1710*/  CS2R R76, SRZ ;  /* 0x00000000004c7805 */ /* 0x000fe4000001ff00 */
[----:B------:R-:W-:Y:S02]  /*1720*/  CS2R R78, SRZ ;  /* 0x00000000004e7805 */ /* 0x000fe4000001ff00 */
[----:B------:R-:W-:-:S02]  /*1730*/  CS2R R80, SRZ ;  /* 0x0000000000507805 */ /* 0x000fc4000001ff00 */
[----:B------:R-:W-:Y:S02]  /*1740*/  CS2R R82, SRZ ;  /* 0x0000000000527805 */ /* 0x000fe4000001ff00 */
[----:B------:R-:W-:Y:S02]  /*1750*/  CS2R R84, SRZ ;  /* 0x0000000000547805 */ /* 0x000fe4000001ff00 */
[----:B------:R-:W-:Y:S02]  /*1760*/  CS2R R86, SRZ ;  /* 0x0000000000567805 */ /* 0x000fe4000001ff00 */
[----:B------:R-:W-:Y:S02]  /*1770*/  CS2R R88, SRZ ;  /* 0x0000000000587805 */ /* 0x000fe4000001ff00 */
[----:B------:R-:W-:Y:S01]  /*1780*/  CS2R R90, SRZ ;  /* 0x00000000005a7805 */ /* 0x000fe2000001ff00 */
[----:B------:R-:W-:Y:S01]  /*1790*/  IMAD.MOV.U32 R92, RZ, RZ, RZ ;  /* 0x000000ffff5c7224 */ /* 0x000fe200078e00ff */
[----:B------:R-:W-:-:S02]  /*17a0*/  CS2R R24, SRZ ;  /* 0x0000000000187805 */ /* 0x000fc4000001ff00 */
[----:B-1----:R-:W-:Y:S01]  /*17b0*/  ISETP.GE.AND P0, PT, R4, 0x1, PT ;  /* 0x000000010400780c */ /* 0x002fe20003f06270 */
[----:B------:R-:W-:Y:S01]  /*17c0*/  IMAD.MOV.U32 R94, RZ, RZ, RZ ;  /* 0x000000ffff5e7224 */ /* 0x000fe200078e00ff */
[----:B------:R-:W-:Y:S01]  /*17d0*/  CS2R R26, SRZ ;  /* 0x00000000001a7805 */ /* 0x000fe2000001ff00 */
[----:B------:R-:W-:Y:S01]  /*17e0*/  IMAD.U32 R6, RZ, RZ, UR48 ;  /* 0x00000030ff067e24 */ /* 0x000fe2000f8e00ff */
[----:B------:R-:W-:Y:S02]  /*17f0*/  CS2R R28, SRZ ;  /* 0x00000000001c7805 */ /* 0x000fe4000001ff00 */
[----:B------:R-:W-:Y:S02]  /*1800*/  CS2R R30, SRZ ;  /* 0x00000000001e7805 */ /* 0x000fe4000001ff00 */
[----:B------:R-:W-:Y:S02]  /*1810*/  CS2R R32, SRZ ;  /* 0x0000000000207805 */ /* 0x000fe4000001ff00 */
[----:B------:R-:W-:-:S02]  /*1820*/  CS2R R34, SRZ ;  /* 0x0000000000227805 */ /* 0x000fc4000001ff00 */
[----:B------:R-:W-:Y:S02]  /*1830*/  CS2R R36, SRZ ;  /* 0x0000000000247805 */ /* 0x000fe4000001ff00 */
[----:B--2---:R-:W-:Y:S02]  /*1840*/  R2UR UR7, R0 ;  /* 0x00000000000772ca */ /* 0x004fe400000e0000 */
        /* <DEDUP_REMOVED lines=9> */
[----:B------:R-:W-:-:S04]  /*18e0*/  ULEA.HI UR8, UR7, UR7, URZ, 0x1 ;  /* 0x0000000707087291 */ /* 0x000fc8000f8f083f */
[----:B------:R-:W-:-:S04]  /*18f0*/  ULOP3.LUT UR8, UR8, 0xffffe, URZ, 0xc0, !UPT ;  /* 0x000ffffe08087892 */ /* 0x000fc8000f8ec03f */
[----:B------:R-:W-:-:S03]  /*1900*/  UIADD3 UR8, UR7, -UR8, URZ ;  /* 0x8000000807087290 */ /* 0x000fc6000fffe03f */
[----:B------:R-:W-:Y:S01]  /*1910*/  UMOV UR7, URZ ;  /* 0x0000003f00077c82 */ /* 0x000fe20008000000 */
[----:B------:R-:W-:-:S04]  /*1920*/  ULEA UR8, UR8, UR49, 0xc ;  /* 0x0000003108087291 */ /* 0x000fc8000f8e603f */
[----:B------:R-:W-:-:S04]  /*1930*/  UIADD3 UR8, UR8, 0x4300, URZ ;  /* 0x0000430008087890 */ /* 0x000fc8000fffe03f */
[----:B------:R-:W-:-:S04]  /*1940*/  USHF.R.U32.HI UR8, URZ, 0x4, UR8 ;  /* 0x000000043f087899 */ /* 0x000fc80008011608 */
[----:B------:R-:W-:Y:S01]  /*1950*/  ULOP3.LUT UR12, UR8, 0x3fff, URZ, 0xc0, !UPT ;  /* 0x00003fff080c7892 */ /* 0x000fe2000f8ec03f */
[----:B------:R-:W-:Y:S11]  /*1960*/  @!P0 BRA `(.L_x_17) ;  /* 0x00000004007c8947 */ /* 0x000ff60003800000 */
[----:B------:R-:W-:-:S13]  /*1970*/  ISETP.NE.AND P1, PT, R93, 0x3, PT ;  /* 0x000000035d00780c */ /* 0x000fda0003f25270 */
[----:B------:R-:W-:Y:S05]  /*1980*/  @!P1 BRA `(.L_x_18) ;  /* 0x0000000000049947 */ /* 0x000fea0003800000 */
[----:B------:R-:W-:Y:S01]  /*1990*/  BPT.TRAP 0x1 ;  /* 0x000000040000795c */ /* 0x000fe20000300000 */
.L_x_18:
[----:B------:R-:W-:Y:S01]  /*19a0*/  ULEA UR5, UR4, UR49, 0x3 ;  /* 0x0000003104057291 */ /* 0x000fe2000f8e183f */
[----:B------:R-:W-:-:S05]  /*19b0*/  IMAD.U32 R0, RZ, RZ, UR48 ;  /* 0x00000030ff007e24 */ /* 0x000fca000f8e00ff */
[----:B------:R-:W-:-:S04]  /*19c0*/  SHF.L.U32 R0, R0, 0x1f, RZ ;  /* 0x0000001f00007819 */ /* 0x000fc800000006ff */
[----:B------:R1:W2:Y:S01]  /*19d0*/  SYNCS.PHASECHK.TRANS64.TRYWAIT P0, [UR5], R0 ;  /* 0x00000000ff0075a7 */ /* 0x0002a20008000145 */
[----:B------:R-:W-:Y:S05]  /*19e0*/  @!P1 BRA `(.L_x_19) ;  /* 0x0000000000049947 */ /* 0x000fea0003800000 */
[----:B------:R-:W-:Y:S01]  /*19f0*/  BPT.TRAP 0x1 ;  /* 0x000000040000795c */ /* 0x000fe20000300000 */
.L_x_19:
[----:B--2---:R-:W-:Y:S05]  /*1a00*/  @P0 BRA `(.L_x_20) ;  /* 0x0000000000080947 */ /* 0x004fea0003800000 */
[----:B------:R-:W2:Y:S02]  /*1a10*/  SYNCS.PHASECHK.TRANS64.TRYWAIT P0, [UR5], R0 ;  /* 0x00000000ff0075a7 */ /* 0x000ea40008000145 */
[----:B--2---:R-:W-:Y:S05]  /*1a20*/  @!P0 BRA `(.L_x_21) ;  /* 0x0000005800e08947 */ /* 0x004fea0003800000 */
.L_x_20:
[----:B------:R-:W-:Y:S01]  /*1a30*/  UIADD3 UR5, UR49, 0x26300, URZ ;  /* 0x0002630031057890 */ /* 0x000fe2000fffe03f */
[----:B------:R-:W-:Y:S01]  /*1a40*/  WARPGROUP.ARRIVE ;  /* 0x00000000000079c5 */ /* 0x000fe20000000000 */
[----:B------:R-:W-:Y:S01]  /*1a50*/  ULOP3.LUT UR8, UR12, 0x10000, URZ, 0xfc, !UPT ;  /* 0x000100000c087892 */ /* 0x000fe2000f8efc3f */
[----:B------:R-:W-:Y:S01]  /*1a60*/  CS2R R66, SRZ ;  /* 0x0000000000427805 */ /* 0x000fe2000001ff00 */
[----:B------:R-:W-:Y:S01]  /*1a70*/  USHF.R.U32.HI UR5, URZ, 0x4, UR5 ;  /* 0x000000043f057899 */ /* 0x000fe20008011605 */
[----:B------:R-:W-:Y:S01]  /*1a80*/  IMAD.MOV.U32 R61, RZ, RZ, RZ ;  /* 0x000000ffff3d7224 */ /* 0x000fe200078e00ff */
[----:B------:R-:W-:Y:S01]  /*1a90*/  ULEA UR8, UR4, UR8, 0x9 ;  /* 0x0000000804087291 */ /* 0x000fe2000f8e483f */
[----:B------:R-:W-:Y:S01]  /*1aa0*/  CS2R R64, SRZ ;  /* 0x0000000000407805 */ /* 0x000fe2000001ff00 */
[----:B------:R-:W-:Y:S01]  /*1ab0*/  ULOP3.LUT UR5, UR5, 0x3fff, URZ, 0xc0, !UPT ;  /* 0x00003fff05057892 */ /* 0x000fe2000f8ec03f */
[----:B------:R-:W-:Y:S01]  /*1ac0*/  IMAD.MOV.U32 R63, RZ, RZ, RZ ;  /* 0x000000ffff3f7224 */ /* 0x000fe200078e00ff */
[----:B------:R-:W-:Y:S01]  /*1ad0*/  UMOV UR9, 0x80000020 ;  /* 0x8000002000097882 */ /* 0x000fe20000000000 */
[----:B------:R-:W-:Y:S01]  /*1ae0*/  UMOV UR11, 0x80000020 ;  /* 0x80000020000b7882 */ /* 0x000fe20000000000 */
[----:B------:R-:W-:Y:S01]  /*1af0*/  ULOP3.LUT UR5, UR5, 0x10000, URZ, 0xfc, !UPT ;  /* 0x0001000005057892 */ /* 0x000fe2000f8efc3f */
[----:B------:R-:W-:Y:S01]  /*1b00*/  CS2R R70, SRZ ;  /* 0x0000000000467805 */ /* 0x000fe2000001ff00 */
[----:B------:R-:W-:Y:S01]  /*1b10*/  UMOV UR6, 0x2 ;  /* 0x0000000200067882 */ /* 0x000fe20000000000 */
[----:B------:R-:W-:Y:S01]  /*1b20*/  CS2R R68, SRZ ;  /* 0x0000000000447805 */ /* 0x000fe2000001ff00 */
[----:B------:R-:W-:Y:S01]  /*1b30*/  ULEA UR10, UR4, UR5, 0x8 ;  /* 0x00000005040a7291 */ /* 0x000fe2000f8e403f */
[----:B------:R-:W-:-:S02]  /*1b40*/  CS2R R72, SRZ ;  /* 0x0000000000487805 */ /* 0x000fc4000001ff00 */
[----:B------:R-:W-:Y:S01]  /*1b50*/  CS2R R74, SRZ ;  /* 0x00000000004a7805 */ /* 0x000fe2000001ff00 */
[----:B------:R-:W-:Y:S01]  /*1b60*/  ULDC UR5, c[0x0][0x50c] ;  /* 0x0001430000057ab9 */ /* 0x000fe20000000800 */
[----:B------:R-:W-:Y:S01]  /*1b70*/  CS2R R76, SRZ ;  /* 0x00000000004c7805 */ /* 0x000fe2000001ff00 */
[----:B------:R-:W-:Y:S01]  /*1b80*/  UISETP.NE.AND UP0, UPT, UR5, 0x2, UPT ;  /* 0x000000020500788c */ /* 0x000fe2000bf05270 */
[----:B------:R-:W-:Y:S02]  /*1b90*/  CS2R R78, SRZ ;  /* 0x00000000004e7805 */ /* 0x000fe4000001ff00 */
[----:B------:R-:W-:Y:S02]  /*1ba0*/  CS2R R80, SRZ ;  /* 0x0000000000507805 */ /* 0x000fe4000001ff00 */
[----:B------:R-:W-:Y:S01]  /*1bb0*/  CS2R R82, SRZ ;  /* 0x0000000000527805 */ /* 0x000fe2000001ff00 */
[----:B------:R-:W-:Y:S01]  /*1bc0*/  QGMMA.64x64x32.F32.E4M3.E4M3 R24, gdesc[UR8], RZ, !UPT, gsb0 ;  /* 0x00e00000081879f3 */ /* 0x000fe2000c0008ff */
[----:B------:R-:W-:Y:S01]  /*1bd0*/  UIADD3 UR8, UR8, 0x2, URZ ;  /* 0x0000000208087890 */ /* 0x000fe2000fffe03f */
[----:B------:R-:W-:Y:S01]  /*1be0*/  CS2R R84, SRZ ;  /* 0x0000000000547805 */ /* 0x000fe2000001ff00 */
[----:B------:R-:W-:Y:S01]  /*1bf0*/  UIADD3 UR10, UR10, 0x2, URZ ;  /* 0x000000020a0a7890 */ /* 0x000fe2000fffe03f */
[----:B------:R-:W-:Y:S01]  /*1c00*/  CS2R R86, SRZ ;  /* 0x0000000000567805 */ /* 0x000fe2000001ff00 */
[----:B------:R-:W-:Y:S01]  /*1c10*/  UMOV UR9, 0x80000020 ;  /* 0x8000002000097882 */ /* 0x000fe20000000000 */
[----:B------:R-:W-:Y:S01]  /*1c20*/  UMOV UR11, 0x80000020 ;  /* 0x80000020000b7882 */ /* 0x000fe20000000000 */
[----:B------:R-:W-:Y:S01]  /*1c30*/  USEL UR5, URZ, 0x1, UP0 ;  /* 0x000000013f057887 */ /* 0x000fe20008000000 */
[----:B------:R-:W-:-:S02]  /*1c40*/  CS2R R88, SRZ ;  /* 0x0000000000587805 */ /* 0x000fc4000001ff00 */
[----:B------:R-:W-:Y:S01]  /*1c50*/  CS2R R90, SRZ ;  /* 0x00000000005a7805 */ /* 0x000fe2000001ff00 */
[----:B------:R-:W-:Y:S02]  /*1c60*/  IMAD.MOV.U32 R92, RZ, RZ, RZ ;  /* 0x000000ffff5c7224 */ /* 0x000fe400078e00ff */
[----:B------:R-:W-:Y:S01]  /*1c70*/  IMAD.MOV.U32 R94, RZ, RZ, RZ ;  /* 0x000000ffff5e7224 */ /* 0x000fe200078e00ff */
[----:B------:R-:W-:Y:S01]  /*1c80*/  ISETP.NE.AND P0, PT, RZ, UR5, PT ;  /* 0x00000005ff007c0c */ /* 0x000fe2000bf05270 */
[----:B------:R-:W-:Y:S02]  /*1c90*/  WARPGROUP.DEPBAR.LE gsb0, 0x0 ;  /* 0x00008000000079c5 */ /* 0x000fe40000010000 */
[----:B------:R-:W-:-:S06]  /*1ca0*/  WARPGROUP.ARRIVE ;  /* 0x00000000000079c5 */ /* 0x000fcc0000000000 */
[----:B------:R-:W-:Y:S03]  /*1cb0*/  QGMMA.64x64x32.F32.E4M3.E4M3 R24, gdesc[UR8], R24, gsb0 ;  /* 0x00e00000081879f3 */ /* 0x000fe60008000818 */
[----:B------:R-:W-:Y:S02]  /*1cc0*/  WARPGROUP.DEPBAR.LE gsb0, 0x0 ;  /* 0x00008000000079c5 */ /* 0x000fe40000010000 */
[----:B------:R-:W-:Y:S05]  /*1cd0*/  @!P0 BRA `(.L_x_22) ;  /* 0x0000000000848947 */ /* 0x000fea0003800000 */
[----:B------:R-:W-:Y:S01]  /*1ce0*/  FADD R91, RZ, R24 ;  /* 0x00000018ff5b7221 */ /* 0x000fe20000000000 */
[----:B------:R-:W-:-:S01]  /*1cf0*/  FADD R94, RZ, R25 ;  /* 0x00000019ff5e7221 */ /* 0x000fc20000000000 */
        /* <DEDUP_REMOVED lines=30> */
[----:B------:R-:W-:-:S06]  /*1ee0*/  UMOV UR6, URZ ;  /* 0x0000003f00067c82 */ /* 0x000fcc0008000000 */
.L_x_22:
[----:B------:R-:W-:-:S04]  /*1ef0*/  UIADD3 UR13, UR4, 0x1, URZ ;  /* 0x00000001040d7890 */ /* 0x000fc8000fffe03f */
[----:B------:R-:W-:-:S04]  /*1f00*/  UISETP.NE.AND UP0, UPT, UR13, 0x11, UPT ;  /* 0x000000110d00788c */ /* 0x000fc8000bf05270 */
[----:B------:R-:W-:Y:S02]  /*1f10*/  USEL UR7, URZ, 0x1, UP0 ;  /* 0x000000013f077887 */ /* 0x000fe40008000000 */
[----:B------:R-:W-:Y:S02]  /*1f20*/  USEL UR13, UR13, URZ, UP0 ;  /* 0x0000003f0d0d7287 */ /* 0x000fe40008000000 */
[----:B------:R-:W-:-:S06]  /*1f30*/  ULOP3.LUT UR7, UR48, UR7, URZ, 0x3c, !UPT ;  /* 0x0000000730077292 */ /* 0x000fcc000f8e3c3f */
[----:B------:R-:W-:Y:S01]  /*1f40*/  IMAD.U32 R6, RZ, RZ, UR7 ;  /* 0x00000007ff067e24 */ /* 0x000fe2000f8e00ff */
[----:B------:R-:W-:-:S06]  /*1f50*/  UMOV UR7, 0x1 ;  /* 0x0000000100077882 */ /* 0x000fcc0000000000 */
.L_x_17:
[----:B------:R-:W-:-:S04]  /*1f60*/  UISETP.LT.AND UP0, UPT, UR50, 0x1, UPT ;  /* 0x000000013200788c */ /* 0x000fc8000bf01270 */
[----:B------:R-:W-:-:S04]  /*1f70*/  USEL UR8, UR50, 0x1, UP0 ;  /* 0x0000000132087887 */ /* 0x000fc80008000000 */
[----:B------:R-:W-:-:S04]  /*1f80*/  UIADD3 UR8, UR50, -UR8, URZ ;  /* 0x8000000832087290 */ /* 0x000fc8000fffe03f */
[----:B------:R-:W-:-:S06]  /*1f90*/  UISETP.GE.AND UP0, UPT, UR8, 0x1, UPT ;  /* 0x000000010800788c */ /* 0x000fcc000bf06270 */
[----:B------:R-:W-:-:S13]  /*1fa0*/  PLOP3.LUT P0, PT, PT, PT, UP0, 0x80, 0x0 ;  /* 0x000000000000781c */ /* 0x000fda0003f0f008 */
[----:B------:R-:W-:Y:S05]  /*1fb0*/  @!P0 BRA `(.L_x_23) ;  /* 0x00000004007c8947 */ /* 0x000fea0003800000 */
[----:B-12---:R-:W-:Y:S01]  /*1fc0*/  IMAD.U32 R0, RZ, RZ, UR8 ;  /* 0x00000008ff007e24 */ /* 0x006fe2000f8e00ff */
[----:B------:R-:W-:Y:S01]  /*1fd0*/  UMOV UR14, UR4 ;  /* 0x00000004000e7c82 */ /* 0x000fe20008000000 */
[----:B------:R-:W-:-:S05]  /*1fe0*/  ULDC UR15, c[0x0][0x50c] ;  /* 0x00014300000f7ab9 */ /* 0x000fca0000000800 */
.L_x_31:
[----:B------:R-:W-:-:S13]  /*1ff0*/  ISETP.NE.AND P1, PT, R93, 0x3, PT ;  /* 0x000000035d00780c */ /* 0x000fda0003f25270 */
[----:B-12---:R-:W-:Y:S05]  /*2000*/  @!P1 BRA `(.L_x_24) ;  /* 0x0000000000049947 */ /* 0x006fea0003800000 */
[----:B------:R-:W-:Y:S01]  /*2010*/  BPT.TRAP 0x1 ;  /* 0x000000040000795c */ /* 0x000fe20000300000 */
.L_x_24:
[----:B------:R-:W-:Y:S01]  /*2020*/  ULEA UR8, UR13, UR49, 0x3 ;  /* 0x000000310d087291 */ /* 0x000fe2000f8e183f */
[----:B------:R-:W-:-:S08]  /*2030*/  SHF.L.U32 R4, R6, 0x1f, RZ ;  /* 0x0000001f06047819 */ /* 0x000fd000000006ff */
[----:B------:R1:W2:Y:S01]  /*2040*/  SYNCS.PHASECHK.TRANS64.TRYWAIT P0, [UR8], R4 ;  /* 0x00000004ff0075a7 */ /* 0x0002a20008000148 */
[----:B------:R-:W-:Y:S05]  /*2050*/  @!P1 BRA `(.L_x_25) ;  /* 0x0000000000049947 */ /* 0x000fea0003800000 */
[----:B------:R-:W-:Y:S01]  /*2060*/  BPT.TRAP 0x1 ;  /* 0x000000040000795c */ /* 0x000fe20000300000 */
.L_x_25:
[----:B--2---:R-:W-:Y:S05]  /*2070*/  @P0 BRA `(.L_x_26) ;  /* 0x0000000000080947 */ /* 0x004fea0003800000 */
[----:B------:R-:W2:Y:S02]  /*2080*/  SYNCS.PHASECHK.TRANS64.TRYWAIT P0, [UR8], R4 ;  /* 0x00000004ff0075a7 */ /* 0x000ea40008000148 */
[----:B--2---:R-:W-:Y:S05]  /*2090*/  @!P0 BRA `(.L_x_27) ;  /* 0x00000054005c8947 */ /* 0x004fea0003800000 */
.L_x_26:
[----:B------:R-:W-:Y:S01]  /*20a0*/  UIADD3 UR8, UR49, 0x26300, URZ ;  /* 0x0002630031087890 */ /* 0x000fe2000fffe03f */
[----:B------:R-:W-:Y:S01]  /*20b0*/  WARPGROUP.ARRIVE ;  /* 0x00000000000079c5 */ /* 0x000fe20000000000 */
[----:B------:R-:W-:Y:S02]  /*20c0*/  UISETP.NE.AND UP0, UPT, UR5, URZ, UPT ;  /* 0x0000003f0500728c */ /* 0x000fe4000bf05270 */
[----:B------:R-:W-:Y:S02]  /*20d0*/  USHF.R.U32.HI UR8, URZ, 0x4, UR8 ;  /* 0x000000043f087899 */ /* 0x000fe40008011608 */
[----:B------:R-:W-:Y:S02]  /*20e0*/  USEL UR7, UR7, URZ, !UP0 ;  /* 0x0000003f07077287 */ /* 0x000fe4000c000000 */
[----:B------:R-:W-:Y:S02]  /*20f0*/  ULOP3.LUT UR5, UR8, 0x3fff, URZ, 0xc0, !UPT ;  /* 0x00003fff08057892 */ /* 0x000fe4000f8ec03f */
[----:B------:R-:W-:-:S02]  /*2100*/  ULOP3.LUT UR8, UR12, 0x10000, URZ, 0xfc, !UPT ;  /* 0x000100000c087892 */ /* 0x000fc4000f8efc3f */
[----:B------:R-:W-:Y:S02]  /*2110*/  ULOP3.LUT UR5, UR5, 0x10000, URZ, 0xfc, !UPT ;  /* 0x0001000005057892 */ /* 0x000fe4000f8efc3f */
[----:B------:R-:W-:Y:S02]  /*2120*/  UISETP.NE.U32.AND UP0, UPT, UR7, URZ, UPT ;  /* 0x0000003f0700728c */ /* 0x000fe4000bf05070 */
[----:B------:R-:W-:Y:S02]  /*2130*/  ULEA UR8, UR13, UR8, 0x9 ;  /* 0x000000080d087291 */ /* 0x000fe4000f8e483f */
[----:B------:R-:W-:Y:S01]  /*2140*/  ULEA UR10, UR13, UR5, 0x8 ;  /* 0x000000050d0a7291 */ /* 0x000fe2000f8e403f */
[----:B------:R-:W-:Y:S01]  /*2150*/  UMOV UR9, 0x80000020 ;  /* 0x8000002000097882 */ /* 0x000fe20000000000 */
[----:B------:R-:W-:Y:S01]  /*2160*/  UMOV UR11, 0x80000020 ;  /* 0x80000020000b7882 */ /* 0x000fe20000000000 */
[----:B------:R-:W-:-:S06]  /*2170*/  UIADD3 UR6, UR6, 0x2, URZ ;  /* 0x0000000206067890 */ /* 0x000fcc000fffe03f */
[----:B------:R-:W-:Y:S01]  /*2180*/  QGMMA.64x64x32.F32.E4M3.E4M3 R24, gdesc[UR8], R24, UP0, gsb0 ;  /* 0x00e00000081879f3 */ /* 0x000fe2000b800818 */
[----:B------:R-:W-:Y:S02]  /*2190*/  UIADD3 UR8, UR8, 0x2, URZ ;  /* 0x0000000208087890 */ /* 0x000fe4000fffe03f */
[----:B------:R-:W-:Y:S01]  /*21a0*/  UIADD3 UR10, UR10, 0x2, URZ ;  /* 0x000000020a0a7890 */ /* 0x000fe2000fffe03f */
[----:B------:R-:W-:Y:S01]  /*21b0*/  UMOV UR9, 0x80000020 ;  /* 0x8000002000097882 */ /* 0x000fe20000000000 */
[----:B------:R-:W-:Y:S01]  /*21c0*/  UMOV UR11, 0x80000020 ;  /* 0x80000020000b7882 */ /* 0x000fe20000000000 */
[----:B------:R-:W-:-:S04]  /*21d0*/  UISETP.NE.AND UP0, UPT, UR6, UR15, UPT ;  /* 0x0000000f0600728c */ /* 0x000fc8000bf05270 */
[----:B------:R-:W-:-:S06]  /*21e0*/  USEL UR5, URZ, 0x1, UP0 ;  /* 0x000000013f057887 */ /* 0x000fcc0008000000 */
[----:B------:R-:W-:Y:S01]  /*21f0*/  ISETP.NE.AND P0, PT, RZ, UR5, PT ;  /* 0x00000005ff007c0c */ /* 0x000fe2000bf05270 */
[----:B------:R-:W-:Y:S02]  /*2200*/  WARPGROUP.DEPBAR.LE gsb0, 0x0 ;  /* 0x00008000000079c5 */ /* 0x000fe40000010000 */
[----:B------:R-:W-:-:S06]  /*2210*/  WARPGROUP.ARRIVE ;  /* 0x00000000000079c5 */ /* 0x000fcc0000000000 */
[----:B------:R-:W-:Y:S03]  /*2220*/  QGMMA.64x64x32.F32.E4M3.E4M3 R24, gdesc[UR8], R24, gsb0 ;  /* 0x00e00000081879f3 */ /* 0x000fe60008000818 */
[----:B------:R-:W-:Y:S02]  /*2230*/  WARPGROUP.DEPBAR.LE gsb0, 0x0 ;  /* 0x00008000000079c5 */ /* 0x000fe40000010000 */
[----:B------:R-:W-:Y:S05]  /*2240*/  @!P0 BRA `(.L_x_28) ;  /* 0x0000000000848947 */ /* 0x000fea0003800000 */
[----:B------:R-:W-:Y:S01]  /*2250*/  FADD R91, R24, R91 ;  /* 0x0000005b185b7221 */ /* 0x000fe20000000000 */
[----:B------:R-:W-:-:S01]  /*2260*/  FADD R94, R25, R94 ;  /* 0x0000005e195e7221 */ /* 0x000fc20000000000 */
        /* <DEDUP_REMOVED lines=30> */
[----:B------:R-:W-:-:S06]  /*2450*/  UMOV UR6, URZ ;  /* 0x0000003f00067c82 */ /* 0x000fcc0008000000 */
.L_x_28:
[----:B------:R-:W-:Y:S05]  /*2460*/  @!P1 BRA `(.L_x_29) ;  /* 0x0000000000049947 */ /* 0x000fea0003800000 */
[----:B------:R-:W-:Y:S01]  /*2470*/  BPT.TRAP 0x1 ;  /* 0x000000040000795c */ /* 0x000fe20000300000 */
.L_x_29:
[----:B------:R-:W-:Y:S01]  /*2480*/  ULEA UR7, UR14, UR49, 0x3 ;  /* 0x000000310e077291 */ /* 0x000fe2000f8e183f */
[----:B------:R-:W-:-:S03]  /*2490*/  ISETP.GT.U32.AND P0, PT, R19, 0x1, PT ;  /* 0x000000011300780c */ /* 0x000fc60003f04070 */
[----:B------:R-:W-:-:S04]  /*24a0*/  UIADD3 UR7, UR7, 0x88, URZ ;  /* 0x0000008807077890 */ /* 0x000fc8000fffe03f */
[----:B------:R-:W-:-:S09]  /*24b0*/  UPRMT UR7, URZ, 0x654, UR7 ;  /* 0x000006543f077896 */ /* 0x000fd20008000007 */
[----:B------:R-:W-:Y:S01]  /*24c0*/  SYNCS.ARRIVE.TRANS64.RED.A1T0 RZ, [UR7], RZ ;  /* 0x000000ffffff79a7 */ /* 0x000fe20008100407 */
[----:B------:R-:W-:Y:S05]  /*24d0*/  @P0 BRA `(.L_x_30) ;  /* 0x0000000000040947 */ /* 0x000fea0003800000 */
[----:B------:R-:W-:Y:S01]  /*24e0*/  BPT.TRAP 0x1 ;  /* 0x000000040000795c */ /* 0x000fe20000300000 */
.L_x_30:
[----:B------:R-:W-:Y:S01]  /*24f0*/  UIADD3 UR13, UR13, 0x1, URZ ;  /* 0x000000010d0d7890 */ /* 0x000fe2000fffe03f */
[C---:B------:R-:W-:Y:S01]  /*2500*/  ISETP.GT.AND P0, PT, R0.reuse, 0x1, PT ;  /* 0x000000010000780c */ /* 0x040fe20003f04270 */
[----:B------:R-:W-:Y:S01]  /*2510*/  UIADD3 UR14, UR14, 0x1, URZ ;  /* 0x000000010e0e7890 */ /* 0x000fe2000fffe03f */
[----:B------:R-:W-:Y:S01]  /*2520*/  VIADD R0, R0, 0xffffffff ;  /* 0xffffffff00007836 */ /* 0x000fe20000000000 */
[----:B------:R-:W-:Y:S02]  /*2530*/  UISETP.NE.AND UP0, UPT, UR13, 0x11, UPT ;  /* 0x000000110d00788c */ /* 0x000fe4000bf05270 */
[----:B------:R-:W-:Y:S02]  /*2540*/  UISETP.NE.AND UP1, UPT, UR14, 0x11, UPT ;  /* 0x000000110e00788c */ /* 0x000fe4000bf25270 */
[----:B------:R-:W-:Y:S02]  /*2550*/  USEL UR7, URZ, 0x1, UP0 ;  /* 0x000000013f077887 */ /* 0x000fe40008000000 */
[----:B------:R-:W-:-:S02]  /*2560*/  USEL UR13, UR13, URZ, UP0 ;  /* 0x0000003f0d0d7287 */ /* 0x000fc40008000000 */
[----:B------:R-:W-:Y:S02]  /*2570*/  USEL UR14, UR14, URZ, UP1 ;  /* 0x0000003f0e0e7287 */ /* 0x000fe40008800000 */
[----:B------:R-:W-:Y:S01]  /*2580*/  LOP3.LUT R6, R6, UR7, RZ, 0x3c, !PT ;  /* 0x0000000706067c12 */ /* 0x000fe2000f8e3cff */
[----:B------:R-:W-:Y:S01]  /*2590*/  UMOV UR7, 0x1 ;  /* 0x0000000100077882 */ /* 0x000fe20000000000 */
[----:B------:R-:W-:Y:S08]  /*25a0*/  @P0 BRA `(.L_x_31) ;  /* 0xfffffff800900947 */ /* 0x000ff0000383ffff */
.L_x_23:
[----:B------:R-:W-:Y:S01]  /*25b0*/  UISETP.NE.AND UP0, UPT, UR6, URZ, UPT ;  /* 0x0000003f0600728c */ /* 0x000fe2000bf05270 */
[----:B-12---:R-:W1:Y:S03]  /*25c0*/  LDC R0, c[0x0][0x28c] ;  /* 0x0000a300ff007b82 */ /* 0x006e660000000800 */
[----:B------:R-:W-:-:S06]  /*25d0*/  USEL UR5, URZ, 0x1, !UP0 ;  /* 0x000000013f057887 */ /* 0x000fcc000c000000 */
[----:B------:R-:W-:Y:S02]  /*25e0*/  ISETP.NE.AND P0, PT, RZ, UR5, PT ;  /* 0x00000005ff007c0c */ /* 0x000fe4000bf05270 */
[----:B-1----:R-:W-:-:S11]  /*25f0*/  ISETP.GE.AND P1, PT, R0, 0x1, PT ;  /* 0x000000010000780c */ /* 0x002fd60003f26270 */
[----:B------:R-:W-:Y:S05]  /*2600*/  @!P0 BRA `(.L_x_32) ;  /* 0x0000000000808947 */ /* 0x000fea0003800000 */
[----:B------:R-:W-:Y:S01]  /*2610*/  FADD R91, R24, R91 ;  /* 0x0000005b185b7221 */ /* 0x000fe20000000000 */
        /* <DEDUP_REMOVED lines=30> */
[----:B------:R-:W-:-:S07]  /*2800*/  FADD R66, R66, R55 ;  /* 0x0000003742427221 */ /* 0x000fce0000000000 */
.L_x_32:
[----:B------:R-:W-:Y:S05]  /*2810*/  @!P1 BRA `(.L_x_33) ;  /* 0x0000000000409947 */ /* 0x000fea0003800000 */
[----:B------:R-:W-:-:S13]  /*2820*/  ISETP.NE.AND P0, PT, R93, 0x3, PT ;  /* 0x000000035d00780c */ /* 0x000fda0003f05270 */
[----:B------:R-:W-:Y:S05]  /*2830*/  @!P0 BRA `(.L_x_34) ;  /* 0x0000000000048947 */ /* 0x000fea0003800000 */
[----:B------:R-:W-:Y:S01]  /*2840*/  BPT.TRAP 0x1 ;  /* 0x000000040000795c */ /* 0x000fe20000300000 */
.L_x_34:
[----:B------:R-:W-:Y:S01]  /*2850*/  UISETP.LT.AND UP0, UPT, UR50, 0x1, UPT ;  /* 0x000000013200788c */ /* 0x000fe2000bf01270 */
[----:B------:R-:W-:-:S03]  /*2860*/  ISETP.GT.U32.AND P0, PT, R19, 0x1, PT ;  /* 0x000000011300780c */ /* 0x000fc60003f04070 */
[----:B------:R-:W-:-:S04]  /*2870*/  USEL UR5, UR50, 0x1, UP0 ;  /* 0x0000000132057887 */ /* 0x000fc80008000000 */
[----:B------:R-:W-:-:S04]  /*2880*/  UIADD3 UR5, UR4, UR50, -UR5 ;  /* 0x0000003204057290 */ /* 0x000fc8000fffe805 */
[----:B------:R-:W-:-:S04]  /*2890*/  UIMAD.WIDE.U32 UR6, UR5, -0xf0f0f0f, URZ ;  /* 0xf0f0f0f1050678a5 */ /* 0x000fc8000f8e003f */
[----:B------:R-:W-:-:S04]  /*28a0*/  USHF.R.U32.HI UR6, URZ, 0x4, UR7 ;  /* 0x000000043f067899 */ /* 0x000fc80008011607 */
[----:B------:R-:W-:-:S04]  /*28b0*/  UIMAD UR5, UR6, -0x11, UR5 ;  /* 0xffffffef060578a4 */ /* 0x000fc8000f8e0205 */
[----:B------:R-:W-:-:S04]  /*28c0*/  ULEA UR5, UR5, UR49, 0x3 ;  /* 0x0000003105057291 */ /* 0x000fc8000f8e183f */
[----:B------:R-:W-:-:S04]  /*28d0*/  UIADD3 UR5, UR5, 0x88, URZ ;  /* 0x0000008805057890 */ /* 0x000fc8000fffe03f */
[----:B------:R-:W-:-:S09]  /*28e0*/  UPRMT UR5, URZ, 0x654, UR5 ;  /* 0x000006543f057896 */ /* 0x000fd20008000005 */
[----:B------:R-:W-:Y:S01]  /*28f0*/  SYNCS.ARRIVE.TRANS64.RED.A1T0 RZ, [UR5], RZ ;  /* 0x000000ffffff79a7 */ /* 0x000fe20008100405 */
[----:B------:R-:W-:Y:S05]  /*2900*/  @P0 BRA `(.L_x_33) ;  /* 0x0000000000040947 */ /* 0x000fea0003800000 */
[----:B------:R-:W-:Y:S01]  /*2910*/  BPT.TRAP 0x1 ;  /* 0x000000040000795c */ /* 0x000fe20000300000 */
.L_x_33:
[----:B------:R-:W-:Y:S01]  /*2920*/  UIADD3 UR6, UR49, 0x200, URZ ;  /* 0x0000020031067890 */ /* 0x000fe2000fffe03f */
[----:B------:R-:W-:Y:S01]  /*2930*/  R2UR UR46, R3 ;  /* 0x00000000032e72ca */ /* 0x000fe200000e0000 */
[----:B------:R-:W-:Y:S01]  /*2940*/  UIADD3 UR51, UR50, UR4, URZ ;  /* 0x0000000432337290 */ /* 0x000fe2000fffe03f */
[----:B------:R-:W-:Y:S01]  /*2950*/  R2UR UR45, R8 ;  /* 0x00000000082d72ca */ /* 0x000fe200000e0000 */
[----:B------:R-:W-:Y:S02]  /*2960*/  UISETP.GE.U32.AND UP1, UPT, UR50, 0x11, UPT ;  /* 0x000000113200788c */ /* 0x000fe4000bf26070 */
[----:B------:R-:W-:Y:S02]  /*2970*/  ULOP3.LUT UP2, URZ, UR6, 0x9f, URZ, 0xc0, !UPT ;  /* 0x0000009f063f7892 */ /* 0x000fe4000f84c03f */
[----:B------:R-:W-:-:S04]  /*2980*/  UISETP.GT.U32.AND UP0, UPT, UR51, 0x10, UPT ;  /* 0x000000103300788c */ /* 0x000fc8000bf04070 */
[----:B------:R-:W-:Y:S01]  /*2990*/  UISETP.LT.U32.AND UP0, UPT, UR50, 0x11, UP0 ;  /* 0x000000113200788c */ /* 0x000fe20008701070 */
[----:B------:R-:W-:Y:S01]  /*29a0*/  PLOP3.LUT P0, PT, PT, PT, UP2, 0x80, 0x0 ;  /* 0x000000000000781c */ /* 0x000fe20003f0f028 */
[----:B------:R-:W-:Y:S02]  /*29b0*/  USHF.L.U32 UR46, UR46, 0x7, URZ ;  /* 0x000000072e2e7899 */ /* 0x000fe4000800063f */
[----:B------:R-:W-:Y:S02]  /*29c0*/  @UP1 UIMAD.WIDE.U32 UR4, UR51, -0xf0f0f0f, URZ ;  /* 0xf0f0f0f1330418a5 */ /* 0x000fe4000f8e003f */
[----:B------:R-:W-:Y:S02]  /*29d0*/  USEL UR6, URZ, 0x1, !UP0 ;  /* 0x000000013f067887 */ /* 0x000fe4000c000000 */
[----:B------:R-:W-:Y:S02]  /*29e0*/  @UP1 USHF.R.U32.HI UR4, URZ, 0x4, UR5 ;  /* 0x000000043f041899 */ /* 0x000fe40008011605 */
[----:B------:R-:W-:-:S02]  /*29f0*/  ULOP3.LUT UR48, UR48, UR6, URZ, 0x3c, !UPT ;  /* 0x0000000630307292 */ /* 0x000fc4000f8e3c3f */
[----:B------:R-:W-:Y:S02]  /*2a00*/  USHF.L.U32 UR45, UR45, 0x6, URZ ;  /* 0x000000062d2d7899 */ /* 0x000fe4000800063f */
[----:B------:R-:W-:Y:S01]  /*2a10*/  @UP1 ULOP3.LUT UR48, UR48, 0x1, UR4, 0x78, !UPT ;  /* 0x0000000130301892 */ /* 0x000fe2000f8e7804 */
[----:B------:R-:W-:Y:S11]  /*2a20*/  @!P0 BRA `(.L_x_35) ;  /* 0x0000000000408947 */ /* 0x000ff60003800000 */
[----:B------:R-:W-:Y:S01]  /*2a30*/  MOV R0, 0x0 ;  /* 0x0000000000007802 */ /* 0x000fe20000000f00 */
[----:B------:R-:W-:Y:S01]  /*2a40*/  ULDC.64 UR4, c[0x4][0x68] ;  /* 0x01001a0000047ab9 */ /* 0x000fe20000000a00 */
[----:B------:R-:W-:Y:S01]  /*2a50*/  ULDC.64 UR6, c[0x4][0x8] ;  /* 0x0100020000067ab9 */ /* 0x000fe20000000a00 */
[----:B------:R-:W-:Y:S01]  /*2a60*/  IMAD.U32 R4, RZ, RZ, UR4 ;  /* 0x00000004ff047e24 */ /* 0x000fe2000f8e00ff */
[----:B------:R1:W2:Y:S01]  /*2a70*/  LDC.64 R14, c[0x4][R0] ;  /* 0x01000000000e7b82 */ /* 0x0002a20000000a00 */
[----:B------:R-:W-:Y:S01]  /*2a80*/  IMAD.U32 R5, RZ, RZ, UR5 ;  /* 0x00000005ff057e24 */ /* 0x000fe2000f8e00ff */
[----:B------:R-:W-:Y:S01]  /*2a90*/  ULDC.64 UR4, c[0x4][0x70] ;  /* 0x01001c0000047ab9 */ /* 0x000fe20000000a00 */
[----:B------:R-:W-:Y:S02]  /*2aa0*/  IMAD.U32 R10, RZ, RZ, UR6 ;  /* 0x00000006ff0a7e24 */ /* 0x000fe4000f8e00ff */
[----:B------:R-:W-:Y:S02]  /*2ab0*/  IMAD.U32 R6, RZ, RZ, UR4 ;  /* 0x00000004ff067e24 */ /* 0x000fe4000f8e00ff */
[----:B------:R-:W-:-:S02]  /*2ac0*/  IMAD.U32 R7, RZ, RZ, UR5 ;  /* 0x00000005ff077e24 */ /* 0x000fc4000f8e00ff */
[----:B------:R-:W-:Y:S02]  /*2ad0*/  IMAD.U32 R11, RZ, RZ, UR7 ;  /* 0x00000007ff0b7e24 */ /* 0x000fe4000f8e00ff */
[----:B------:R-:W-:Y:S02]  /*2ae0*/  IMAD.MOV.U32 R8, RZ, RZ, 0x70 ;  /* 0x00000070ff087424 */ /* 0x000fe400078e00ff */
[----:B------:R-:W-:Y:S02]  /*2af0*/  IMAD.MOV.U32 R12, RZ, RZ, 0x1 ;  /* 0x00000001ff0c7424 */ /* 0x000fe400078e00ff */
[----:B-1----:R-:W-:-:S07]  /*2b00*/  IMAD.MOV.U32 R13, RZ, RZ, RZ ;  /* 0x000000ffff0d7224 */ /* 0x002fce00078e00ff */
[----:B------:R-:W-:-:S07]  /*2b10*/  LEPC R20, `(.L_x_35) ;  /* 0x000000001014794e */ /* 0x000fce0000000000 */
[----:B--2--5:R-:W-:Y:S05]  /*2b20*/  CALL.ABS.NOINC R14 ;  /* 0x000000000e007343 */ /* 0x024fea0003c00000 */
.L_x_35:
[----:B------:R-:W-:-:S04]  /*2b30*/  UIADD3 UR4, UR49, 0x2200, URZ ;  /* 0x0000220031047890 */ /* 0x000fc8000fffe03f */
[----:B------:R-:W-:-:S06]  /*2b40*/  ULOP3.LUT UP0, URZ, UR4, 0x9f, URZ, 0xc0, !UPT ;  /* 0x0000009f043f7892 */ /* 0x000fcc000f80c03f */
[----:B------:R-:W-:-:S13]  /*2b50*/  PLOP3.LUT P0, PT, PT, PT, UP0, 0x80, 0x0 ;  /* 0x000000000000781c */ /* 0x000fda0003f0f008 */
[----:B------:R-:W-:Y:S05]  /*2b60*/  @!P0 BRA `(.L_x_36) ;  /* 0x0000000000408947 */ /* 0x000fea0003800000 */
        /* <DEDUP_REMOVED lines=16> */
.L_x_36:
[----:B------:R-:W1:Y:S02]  /*2c70*/  LDC.64 R8, c[0x0][0x590] ;  /* 0x00016400ff087b82 */ /* 0x000e640000000a00 */
[----:B-1----:R-:W-:-:S04]  /*2c80*/  ISETP.NE.U32.AND P0, PT, R8, RZ, PT ;  /* 0x000000ff0800720c */ /* 0x002fc80003f05070 */
[----:B------:R-:W-:-:S13]  /*2c90*/  ISETP.NE.AND.EX P0, PT, R9, RZ, PT, P0 ;  /* 0x000000ff0900720c */ /* 0x000fda0003f05300 */
[----:B------:R-:W-:Y:S05]  /*2ca0*/  @!P0 BRA `(.L_x_37) ;  /* 0x0000000000348947 */ /* 0x000fea0003800000 */
[----:B------:R-:W-:Y:S02]  /*2cb0*/  ULDC.64 UR4, c[0x0][0x588] ;  /* 0x0001620000047ab9 */ /* 0x000fe40000000a00 */
[----:B------:R-:W-:-:S04]  /*2cc0*/  ISETP.NE.U32.AND P1, PT, RZ, UR4, PT ;  /* 0x00000004ff007c0c */ /* 0x000fc8000bf25070 */
[----:B------:R-:W-:-:S13]  /*2cd0*/  ISETP.NE.AND.EX P1, PT, RZ, UR5, PT, P1 ;  /* 0x00000005ff007c0c */ /* 0x000fda000bf25310 */
[----:B------:R-:W-:Y:S05]  /*2ce0*/  @!P1 BRA `(.L_x_38) ;  /* 0x0000000000189947 */ /* 0x000fea0003800000 */
[----:B------:R-:W1:Y:S01]  /*2cf0*/  LDC.64 R4, c[0x0][0x588] ;  /* 0x00016200ff047b82 */ /* 0x000e620000000a00 */
[----:B------:R-:W-:-:S04]  /*2d00*/  IMAD R3, R8, UR47, RZ ;  /* 0x0000002f08037c24 */ /* 0x000fc8000f8e02ff */
[----:B-1----:R-:W-:-:S05]  /*2d10*/  IMAD.WIDE R4, R3, 0x4, R4 ;  /* 0x0000000403047825 */ /* 0x002fca00078e0204 */
[----:B-----5:R1:W5:Y:S01]  /*2d20*/  LDG.E R23, desc[UR38][R4.64] ;  /* 0x0000002604177981 */ /* 0x020362000c1e1900 */
[----:B------:R-:W-:Y:S01]  /*2d30*/  IMAD.MOV.U32 R22, RZ, RZ, 0x1 ;  /* 0x00000001ff167424 */ /* 0x000fe200078e00ff */
[----:B------:R-:W-:Y:S06]  /*2d40*/  BRA `(.L_x_37) ;  /* 0x00000000000c7947 */ /* 0x000fec0003800000 */
.L_x_38:
[----:B------:R-:W-:Y:S01]  /*2d50*/  ULDC UR4, c[0x0][0x580] ;  /* 0x0001600000047ab9 */ /* 0x000fe20000000800 */
[----:B------:R-:W-:Y:S02]  /*2d60*/  IMAD.MOV.U32 R22, RZ, RZ, 0x1 ;  /* 0x00000001ff167424 */ /* 0x000fe400078e00ff */
[----:B-----5:R-:W-:-:S07]  /*2d70*/  IMAD.U32 R23, RZ, RZ, UR4 ;  /* 0x00000004ff177e24 */ /* 0x020fce000f8e00ff */
.L_x_37:
[----:B------:R-:W2:Y:S02]  /*2d80*/  LDC.64 R6, c[0x0][0x5b0] ;  /* 0x00016c00ff067b82 */ /* 0x000ea40000000a00 */
[----:B--2---:R-:W-:-:S04]  /*2d90*/  ISETP.NE.U32.AND P1, PT, R6, RZ, PT ;  /* 0x000000ff0600720c */ /* 0x004fc80003f25070 */
[----:B------:R-:W-:-:S13]  /*2da0*/  ISETP.NE.AND.EX P1, PT, R7, RZ, PT, P1 ;  /* 0x000000ff0700720c */ /* 0x000fda0003f25310 */
[----:B------:R-:W-:Y:S05]  /*2db0*/  @!P1 BRA `(.L_x_39) ;  /* 0x00000000002c9947 */ /* 0x000fea0003800000 */
[----:B------:R-:W-:Y:S02]  /*2dc0*/  ULDC.64 UR4, c[0x0][0x5a8] ;  /* 0x00016a0000047ab9 */ /* 0x000fe40000000a00 */
[----:B------:R-:W-:-:S04]  /*2dd0*/  ISETP.NE.U32.AND P1, PT, RZ, UR4, PT ;  /* 0x00000004ff007c0c */ /* 0x000fc8000bf25070 */
[----:B------:R-:W-:-:S13]  /*2de0*/  ISETP.NE.AND.EX P1, PT, RZ, UR5, PT, P1 ;  /* 0x00000005ff007c0c */ /* 0x000fda000bf25310 */
[----:B------:R-:W-:Y:S05]  /*2df0*/  @!P1 BRA `(.L_x_40) ;  /* 0x0000000000149947 */ /* 0x000fea0003800000 */
[----:B-1----:R-:W1:Y:S01]  /*2e00*/  LDC.64 R4, c[0x0][0x5a8] ;  /* 0x00016a00ff047b82 */ /* 0x002e620000000a00 */
[----:B------:R-:W-:-:S04]  /*2e10*/  IMAD R3, R6, UR47, RZ ;  /* 0x0000002f06037c24 */ /* 0x000fc8000f8e02ff */
[----:B-1----:R-:W-:-:S05]  /*2e20*/  IMAD.WIDE R4, R3, 0x4, R4 ;  /* 0x0000000403047825 */ /* 0x002fca00078e0204 */
[----:B-----5:R2:W5:Y:S01]  /*2e30*/  LDG.E R56, desc[UR38][R4.64] ;  /* 0x0000002604387981 */ /* 0x020562000c1e1900 */
[----:B------:R-:W-:Y:S05]  /*2e40*/  BRA `(.L_x_39) ;  /* 0x0000000000087947 */ /* 0x000fea0003800000 */
.L_x_40:
[----:B------:R-:W-:Y:S02]  /*2e50*/  ULDC UR4, c[0x0][0x5a0] ;  /* 0x0001680000047ab9 */ /* 0x000fe40000000800 */
[----:B-----5:R-:W-:-:S07]  /*2e60*/  IMAD.U32 R56, RZ, RZ, UR4 ;  /* 0x00000004ff387e24 */ /* 0x020fce000f8e00ff */
.L_x_39:
[----:B------:R-:W-:Y:S01]  /*2e70*/  ULDC.64 UR4, c[0x0][0x588] ;  /* 0x0001620000047ab9 */ /* 0x000fe20000000a00 */
[----:B------:R-:W-:Y:S01]  /*2e80*/  ISETP.NE.U32.AND P1, PT, R8, RZ, PT ;  /* 0x000000ff0800720c */ /* 0x000fe20003f25070 */
[----:B------:R-:W-:Y:S02]  /*2e90*/  UISETP.NE.U32.AND UP0, UPT, UR4, URZ, UPT ;  /* 0x0000003f0400728c */ /* 0x000fe4000bf05070 */
[----:B------:R-:W-:Y:S02]  /*2ea0*/  ISETP.NE.U32.AND P4, PT, RZ, UR4, PT ;  /* 0x00000004ff007c0c */ /* 0x000fe4000bf85070 */
[----:B------:R-:W-:Y:S01]  /*2eb0*/  ISETP.NE.AND.EX P1, PT, R9, RZ, PT, P1 ;  /* 0x000000ff0900720c */ /* 0x000fe20003f25310 */
[----:B------:R-:W-:Y:S02]  /*2ec0*/  UISETP.NE.AND.EX UP0, UPT, UR5, URZ, UPT, UP0 ;  /* 0x0000003f0500728c */ /* 0x000fe4000bf05300 */
[----:B------:R-:W-:Y:S02]  /*2ed0*/  ISETP.NE.AND.EX P4, PT, RZ, UR5, PT, P4 ;  /* 0x00000005ff007c0c */ /* 0x000fe4000bf85340 */
[----:B------:R-:W-:-:S02]  /*2ee0*/  PLOP3.LUT P3, PT, PT, PT, PT, 0x8, 0x0 ;  /* 0x000000000000781c */ /* 0x000fc40003f6e170 */
[----:B------:R-:W-:-:S04]  /*2ef0*/  PLOP3.LUT P2, PT, PT, PT, UP0, 0x80, 0x0 ;  /* 0x000000000000781c */ /* 0x000fc80003f4f008 */
[----:B------:R-:W-:-:S05]  /*2f00*/  PLOP3.LUT P2, PT, P2, PT, PT, 0x8, 0x0 ;  /* 0x000000000000781c */ /* 0x000fca000174e170 */
[----:B------:R-:W-:Y:S08]  /*2f10*/  @P4 BRA P1, `(.L_x_41) ;  /* 0x0000000000244947 */ /* 0x000ff00000800000 */
[----:B------:R-:W-:Y:S04]  /*2f20*/  BSSY B0, `(.L_x_41) ;  /* 0x0000008000007945 */ /* 0x000fe80003800000 */
[----:B------:R-:W-:Y:S05]  /*2f30*/  @!P0 BRA `(.L_x_42) ;  /* 0x0000000000148947 */ /* 0x000fea0003800000 */
[----:B------:R-:W-:Y:S02]  /*2f40*/  LOP3.LUT P1, RZ, R22, 0xff, RZ, 0xc0, !PT ;  /* 0x000000ff16ff7812 */ /* 0x000fe4000782c0ff */
[----:B------:R-:W-:-:S11]  /*2f50*/  PLOP3.LUT P3, PT, P2, PT, PT, 0x80, 0x0 ;  /* 0x000000000000781c */ /* 0x000fd6000176f070 */
[----:B------:R-:W-:Y:S05]  /*2f60*/  @!P1 BRA `(.L_x_43) ;  /* 0x00000000000c9947 */ /* 0x000fea0003800000 */
[----:B-----5:R-:W-:Y:S01]  /*2f70*/  FSETP.EQ.AND P3, PT, R23, RZ, PT ;  /* 0x000000ff1700720b */ /* 0x020fe20003f62000 */
[----:B------:R-:W-:-:S12]  /*2f80*/  BRA `(.L_x_43) ;  /* 0x0000000000047947 */ /* 0x000fd80003800000 */
.L_x_42:
[----:B-----5:R-:W-:-:S13]  /*2f90*/  FSETP.EQ.AND P3, PT, R23, RZ, PT ;  /* 0x000000ff1700720b */ /* 0x020fda0003f62000 */
.L_x_43:
[----:B------:R-:W-:Y:S05]  /*2fa0*/  BSYNC B0 ;  /* 0x0000000000007941 */ /* 0x000fea0003800000 */
.L_x_41:
[----:B------:R-:W-:Y:S04]  /*2fb0*/  BSSY B0, `(.L_x_44) ;  /* 0x0000007000007945 */ /* 0x000fe80003800000 */
[----:B------:R-:W-:Y:S05]  /*2fc0*/  @!P0 BRA `(.L_x_45) ;  /* 0x0000000000108947 */ /* 0x000fea0003800000 */
[----:B------:R-:W-:-:S13]  /*2fd0*/  LOP3.LUT P0, RZ, R22, 0xff, RZ, 0xc0, !PT ;  /* 0x000000ff16ff7812 */ /* 0x000fda000780c0ff */
[----:B------:R-:W-:Y:S05]  /*2fe0*/  @!P0 BRA `(.L_x_46) ;  /* 0x00000000000c8947 */ /* 0x000fea0003800000 */
[----:B-----5:R-:W-:Y:S01]  /*2ff0*/  FSETP.EQ.AND P2, PT, R23, RZ, PT ;  /* 0x000000ff1700720b */ /* 0x020fe20003f42000 */
[----:B------:R-:W-:-:S12]  /*3000*/  BRA `(.L_x_46) ;  /* 0x0000000000047947 */ /* 0x000fd80003800000 */
.L_x_45:
[----:B-----5:R-:W-:-:S13]  /*3010*/  FSETP.EQ.AND P2, PT, R23, RZ, PT ;  /* 0x000000ff1700720b */ /* 0x020fda0003f42000 */
.L_x_46:
[----:B------:R-:W-:Y:S05]  /*3020*/  BSYNC B0 ;  /* 0x0000000000007941 */ /* 0x000fea0003800000 */
.L_x_44:
[----:B------:R-:W-:Y:S01]  /*3030*/  BSSY B0, `(.L_x_47) ;  /* 0x0000038000007945 */ /* 0x000fe20003800000 */
[----:B------:R-:W-:Y:S01]  /*3040*/  IMAD.MOV.U32 R0, RZ, RZ, RZ ;  /* 0x000000ffff007224 */ /* 0x000fe200078e00ff */
[----:B-12---:R-:W-:Y:S01]  /*3050*/  CS2R R4, SRZ ;  /* 0x0000000000047805 */ /* 0x006fe2000001ff00 */
[----:B------:R-:W-:Y:S01]  /*3060*/  IMAD.MOV.U32 R3, RZ, RZ, RZ ;  /* 0x000000ffff037224 */ /* 0x000fe200078e00ff */
[----:B------:R-:W-:Y:S06]  /*3070*/  @P3 BRA `(.L_x_48) ;  /* 0x0000000000cc3947 */ /* 0x000fec0003800000 */
[----:B------:R-:W-:-:S13]  /*3080*/  ISETP.NE.AND P1, PT, R58, 0x3, PT ;  /* 0x000000033a00780c */ /* 0x000fda0003f25270 */
[----:B------:R-:W-:Y:S05]  /*3090*/  @!P1 BRA `(.L_x_49) ;  /* 0x0000000000049947 */ /* 0x000fea0003800000 */
[----:B------:R-:W-:Y:S01]  /*30a0*/  BPT.TRAP 0x1 ;  /* 0x000000040000795c */ /* 0x000fe20000300000 */
.L_x_49:
[----:B------:R-:W-:Y:S01]  /*30b0*/  LEA R13, R62, UR49, 0x3 ;  /* 0x000000313e0d7c11 */ /* 0x000fe2000f8e18ff */
[----:B------:R-:W-:Y:S01]  /*30c0*/  BSSY B1, `(.L_x_50) ;  /* 0x0000006000017945 */ /* 0x000fe20003800000 */
[----:B------:R-:W-:Y:S01]  /*30d0*/  SHF.L.U32 R4, R59, 0x1f, RZ ;  /* 0x0000001f3b047819 */ /* 0x000fe200000006ff */
[----:B------:R-:W-:Y:S02]  /*30e0*/  IMAD.MOV.U32 R0, RZ, RZ, RZ ;  /* 0x000000ffff007224 */ /* 0x000fe400078e00ff */
[----:B------:R-:W-:Y:S01]  /*30f0*/  IMAD.MOV.U32 R3, RZ, RZ, RZ ;  /* 0x000000ffff037224 */ /* 0x000fe200078e00ff */
[----:B------:R-:W1:Y:S02]  /*3100*/  SYNCS.PHASECHK.TRANS64.TRYWAIT P0, [R13+URZ+0x110], R4 ;  /* 0x000110040d0075a7 */ /* 0x000e64000800017f */
[----:B-1----:R-:W-:Y:S05]  /*3110*/  @!P0 BRA `(.L_x_51) ;  /* 0x0000004400548947 */ /* 0x002fea0003800000 */
.L_x_142:
[----:B------:R-:W-:Y:S05]  /*3120*/  BSYNC B1 ;  /* 0x0000000000017941 */ /* 0x000fea0003800000 */
.L_x_50:
[----:B------:R-:W-:Y:S01]  /*3130*/  BSSY B1, `(.L_x_52) ;  /* 0x0000016000017945 */ /* 0x000fe20003800000 */
[----:B-1----:R-:W-:-:S03]  /*3140*/  CS2R R4, SRZ ;  /* 0x0000000000047805 */ /* 0x002fc6000001ff00 */
[----:B------:R-:W-:Y:S05]  /*3150*/  @P2 BRA `(.L_x_53) ;  /* 0x00000000004c2947 */ /* 0x000fea0003800000 */
[----:B------:R-:W-:Y:S01]  /*3160*/  SHF.R.U32.HI R3, RZ, 0x4, R18 ;  /* 0x00000004ff037819 */ /* 0x000fe20000011612 */
[----:B------:R-:W-:-:S03]  /*3170*/  IMAD R0, R62, 0x1000, R57 ;  /* 0x000010003e007824 */ /* 0x000fc600078e0239 */
[----:B------:R-:W-:Y:S01]  /*3180*/  LOP3.LUT P0, RZ, R3, 0x1, RZ, 0xc0, !PT ;  /* 0x0000000103ff7812 */ /* 0x000fe2000780c0ff */
[----:B------:R-:W-:Y:S01]  /*3190*/  VIADD R3, R0, UR49 ;  /* 0x0000003100037c36 */ /* 0x000fe20008000000 */
[----:B------:R-:W-:Y:S03]  /*31a0*/  LDS.U16 R5, [R0+UR49+0x300] ;  /* 0x0003003100057984 */ /* 0x000fe60008000400 */
[C---:B------:R-:W-:Y:S01]  /*31b0*/  VIADD R4, R3.reuse, 0x200 ;  /* 0x0000020003047836 */ /* 0x040fe20000000000 */
[----:B------:R-:W-:Y:S01]  /*31c0*/  LDS.U16 R6, [R0+UR49+0x208] ;  /* 0x0002083100067984 */ /* 0x000fe20008000400 */
[----:B------:R-:W-:-:S03]  /*31d0*/  VIADD R7, R3, 0x210 ;  /* 0x0000021003077836 */ /* 0x000fc60000000000 */
[----:B------:R-:W-:Y:S03]  /*31e0*/  LDS.U16 R3, [R0+UR49+0x308] ;  /* 0x0003083100037984 */ /* 0x000fe60008000400 */
[----:B------:R-:W-:Y:S02]  /*31f0*/  @P0 VIADD R7, R4, 0xfffffff0 ;  /* 0xfffffff004070836 */ /* 0x000fe40000000000 */
[----:B------:R-:W1:Y:S04]  /*3200*/  LDS.U16 R4, [R0+UR49+0x200] ;  /* 0x0002003100047984 */ /* 0x000e680008000400 */
[----:B------:R-:W-:Y:S04]  /*3210*/  LDS.U16 R8, [R7+0x100] ;  /* 0x0001000007087984 */ /* 0x000fe80000000400 */
[----:B------:R-:W2:Y:S04]  /*3220*/  LDS.U16 R9, [R7] ;  /* 0x0000000007097984 */ /* 0x000ea80000000400 */
[----:B------:R-:W-:Y:S04]  /*3230*/  LDS.U16 R10, [R7+0x108] ;  /* 0x00010800070a7984 */ /* 0x000fe80000000400 */
[----:B------:R-:W3:Y:S01]  /*3240*/  LDS.U16 R11, [R7+0x8] ;  /* 0x00000800070b7984 */ /* 0x000ee20000000400 */
[----:B-1----:R-:W-:-:S02]  /*3250*/  PRMT R5, R4, 0x5410, R5 ;  /* 0x0000541004057816 */ /* 0x002fc40000000005 */
[----:B------:R-:W-:Y:S02]  /*3260*/  PRMT R4, R6, 0x5410, R3 ;  /* 0x0000541006047816 */ /* 0x000fe40000000003 */
[----:B--2---:R-:W-:Y:S02]  /*3270*/  PRMT R3, R9, 0x5410, R8 ;  /* 0x0000541009037816 */ /* 0x004fe40000000008 */
[----:B---3--:R-:W-:-:S07]  /*3280*/  PRMT R0, R11, 0x5410, R10 ;  /* 0x000054100b007816 */ /* 0x008fce000000000a */
.L_x_53:
[----:B------:R-:W-:Y:S05]  /*3290*/  BSYNC B1 ;  /* 0x0000000000017941 */ /* 0x000fea0003800000 */
.L_x_52:
[----:B------:R-:W-:Y:S01]  /*32a0*/  @!PT LDS RZ, [RZ] ;  /* 0x00000000fffff984 */ /* 0x000fe20000000800 */
[----:B------:R-:W-:Y:S01]  /*32b0*/  @!PT LDS RZ, [RZ] ;  /* 0x00000000fffff984 */ /* 0x000fe20000000800 */
[----:B------:R-:W-:Y:S01]  /*32c0*/  @!PT LDS RZ, [RZ] ;  /* 0x00000000fffff984 */ /* 0x000fe20000000800 */
[----:B------:R-:W-:Y:S01]  /*32d0*/  @!PT LDS RZ, [RZ] ;  /* 0x00000000fffff984 */ /* 0x000fe20000000800 */
[----:B------:R1:W-:Y:S06]  /*32e0*/  MEMBAR.ALL.CTA ;  /* 0x0000000000007992 */ /* 0x0003ec0000008000 */
[----:B-1----:R-:W1:Y:S01]  /*32f0*/  FENCE.VIEW.ASYNC.S ;  /* 0x00000000000073c6 */ /* 0x002e620000000000 */
[----:B------:R-:W-:Y:S05]  /*3300*/  @!P1 BRA `(.L_x_54) ;  /* 0x0000000000049947 */ /* 0x000fea0003800000 */
[----:B------:R-:W-:Y:S01]  /*3310*/  BPT.TRAP 0x1 ;  /* 0x000000040000795c */ /* 0x000fe20000300000 */
.L_x_54:
[----:B------:R-:W2:Y:S01]  /*3320*/  S2R R7, SR_CgaCtaId ;  /* 0x0000000000077919 */ /* 0x000ea20000008800 */
[----:B------:R-:W-:Y:S02]  /*3330*/  VIADD R6, R13, 0x120 ;  /* 0x000001200d067836 */ /* 0x000fe40000000000 */
[----:B------:R-:W-:-:S05]  /*3340*/  VIADD R62, R62, 0x1 ;  /* 0x000000013e3e7836 */ /* 0x000fca0000000000 */
[----:B------:R-:W-:-:S04]  /*3350*/  ISETP.NE.AND P0, PT, R62, 0x2, PT ;  /* 0x000000023e00780c */ /* 0x000fc80003f05270 */
[----:B------:R-:W-:Y:S02]  /*3360*/  SEL R62, R62, RZ, P0 ;  /* 0x000000ff3e3e7207 */ /* 0x000fe40000000000 */
[----:B--2---:R-:W-:-:S04]  /*3370*/  PRMT R6, R7, 0x654, R6 ;  /* 0x0000065407067816 */ /* 0x004fc80000000006 */
[----:B-1----:R1:W-:Y:S02]  /*3380*/  SYNCS.ARRIVE.TRANS64.RED.A1T0 RZ, [R6+URZ], RZ ;  /* 0x000000ff06ff79a7 */ /* 0x0023e4000810043f */
[----:B-1----:R-:W-:-:S04]  /*3390*/  SEL R6, RZ, 0x1, P0 ;  /* 0x00000001ff067807 */ /* 0x002fc80000000000 */
[----:B------:R-:W-:-:S07]  /*33a0*/  LOP3.LUT R59, R59, R6, RZ, 0x3c, !PT ;  /* 0x000000063b3b7212 */ /* 0x000fce00078e3cff */
.L_x_48:
[----:B------:R-:W-:Y:S05]  /*33b0*/  BSYNC B0 ;  /* 0x0000000000007941 */ /* 0x000fea0003800000 */
.L_x_47:
[----:B------:R-:W-:Y:S01]  /*33c0*/  F2FP.F16.E4M3.UNPACK_B R6, R5 ;  /* 0x00000005ff06723e */ /* 0x000fe200020006ff */
[C---:B-----5:R-:W-:Y:S01]  /*33d0*/  FMUL R10, R56.reuse, R91 ;  /* 0x0000005b380a7220 */ /* 0x060fe20000400000 */
[----:B------:R-:W-:Y:S01]  /*33e0*/  F2FP.F16.E4M3.UNPACK_B R7, R5.H1 ;  /* 0x00000005ff07723e */ /* 0x000fe200030006ff */
[C---:B------:R-:W-:Y:S01]  /*33f0*/  FMUL R94, R56.reuse, R94 ;  /* 0x0000005e385e7220 */ /* 0x040fe20000400000 */
[----:B------:R-:W-:Y:S01]  /*3400*/  SHF.R.U32.HI R9, RZ, 0x4, R18 ;  /* 0x00000004ff097819 */ /* 0x000fe20000011612 */
[--C-:B------:R-:W-:Y:S02]  /*3410*/  HADD2.F32 R8, -RZ, R6.reuse.H0_H0 ;  /* 0x20000006ff087230 */ /* 0x100fe40000004100 */
[C---:B------:R-:W-:Y:S01]  /*3420*/  FMUL R89, R56.reuse, R89 ;  /* 0x0000005938597220 */ /* 0x040fe20000400000 */
[----:B------:R-:W-:Y:S01]  /*3430*/  HADD2.F32 R6, -RZ, R6.H1_H1 ;  /* 0x30000006ff067230 */ /* 0x000fe20000004100 */
[----:B------:R-:W-:Y:S01]  /*3440*/  LOP3.LUT P1, RZ, R9, 0x1, RZ, 0xc0, !PT ;  /* 0x0000000109ff7812 */ /* 0x000fe2000782c0ff */
[----:B------:R-:W-:Y:S01]  /*3450*/  FMUL R9, R56, R92 ;  /* 0x0000005c38097220 */ /* 0x000fe20000400000 */
[----:B------:R-:W-:Y:S01]  /*3460*/  FFMA R11, R23, R8, R10 ;  /* 0x00000008170b7223 */ /* 0x000fe2000000000a */
[----:B------:R-:W-:-:S02]  /*3470*/  HADD2.F32 R8, -RZ, R7.H0_H0 ;  /* 0x20000007ff087230 */ /* 0x000fc40000004100 */
[C---:B------:R-:W-:Y:S01]  /*3480*/  FFMA R94, R23.reuse, R6, R94 ;  /* 0x00000006175e7223 */ /* 0x040fe2000000005e */
[----:B------:R-:W-:Y:S01]  /*3490*/  HADD2.F32 R10, -RZ, R7.H1_H1 ;  /* 0x30000007ff0a7230 */ /* 0x000fe20000004100 */
[----:B------:R-:W-:Y:S01]  /*34a0*/  F2FP.F16.E4M3.UNPACK_B R7, R4 ;  /* 0x00000004ff07723e */ /* 0x000fe200020006ff */
[C---:B------:R-:W-:Y:S01]  /*34b0*/  FMUL R20, R56.reuse, R87 ;  /* 0x0000005738147220 */ /* 0x040fe20000400000 */
[C---:B------:R-:W-:Y:S01]  /*34c0*/  FFMA R89, R23.reuse, R8, R89 ;  /* 0x0000000817597223 */ /* 0x040fe20000000059 */
[----:B------:R-:W-:Y:S01]  /*34d0*/  F2FP.F16.E4M3.UNPACK_B R6, R4.H1 ;  /* 0x00000004ff06723e */ /* 0x000fe200030006ff */
[----:B------:R-:W-:Y:S01]  /*34e0*/  FFMA R14, R23, R10, R9 ;  /* 0x0000000a170e7223 */ /* 0x000fe20000000009 */
[--C-:B------:R-:W-:Y:S02]  /*34f0*/  HADD2.F32 R8, -RZ, R7.reuse.H0_H0 ;  /* 0x20000007ff087230 */ /* 0x100fe40000004100 */
[----:B------:R-:W-:Y:S01]  /*3500*/  FMUL R9, R56, R90 ;  /* 0x0000005a38097220 */ /* 0x000fe20000400000 */
[----:B------:R-:W-:Y:S01]  /*3510*/  HADD2.F32 R10, -RZ, R7.H1_H1 ;  /* 0x30000007ff0a7230 */ /* 0x000fe20000004100 */
[----:B------:R-:W-:Y:S01]  /*3520*/  F2FP.F16.E4M3.UNPACK_B R7, R3 ;  /* 0x00000003ff07723e */ /* 0x000fe200020006ff */
[----:B------:R-:W-:-:S02]  /*3530*/  HADD2.F32 R12, -RZ, R6.H0_H0 ;  /* 0x20000006ff0c7230 */ /* 0x000fc40000004100 */
[C---:B------:R-:W-:Y:S01]  /*3540*/  FFMA R20, R23.reuse, R8, R20 ;  /* 0x0000000817147223 */ /* 0x040fe20000000014 */
[----:B------:R-:W-:Y:S02]  /*3550*/  HADD2.F32 R6, -RZ, R6.H1_H1 ;  /* 0x30000006ff067230 */ /* 0x000fe40000004100 */
[C---:B------:R-:W-:Y:S01]  /*3560*/  FFMA R13, R23.reuse, R10, R9 ;  /* 0x0000000a170d7223 */ /* 0x040fe20000000009 */
[--C-:B------:R-:W-:Y:S02]  /*3570*/  HADD2.F32 R8, -RZ, R7.reuse.H0_H0 ;  /* 0x20000007ff087230 */ /* 0x100fe40000004100 */
[C---:B------:R-:W-:Y:S01]  /*3580*/  FMUL R88, R56.reuse, R88 ;  /* 0x0000005838587220 */ /* 0x040fe20000400000 */
[----:B------:R-:W-:Y:S01]  /*3590*/  HADD2.F32 R10, -RZ, R7.H1_H1 ;  /* 0x30000007ff0a7230 */ /* 0x000fe20000004100 */
[----:B------:R-:W-:Y:S01]  /*35a0*/  F2FP.F16.E4M3.UNPACK_B R7, R3.H1 ;  /* 0x00000003ff07723e */ /* 0x000fe200030006ff */
[C---:B------:R-:W-:Y:S01]  /*35b0*/  FMUL R85, R56.reuse, R85 ;  /* 0x0000005538557220 */ /* 0x040fe20000400000 */
[C---:B------:R-:W-:Y:S01]  /*35c0*/  FFMA R88, R23.reuse, R6, R88 ;  /* 0x0000000617587223 */ /* 0x040fe20000000058 */
[C---:B------:R-:W-:Y:S01]  /*35d0*/  FMUL R9, R56.reuse, R86 ;  /* 0x0000005638097220 */ /* 0x040fe20000400000 */
[----:B------:R-:W-:Y:S01]  /*35e0*/  FMUL R83, R56, R83 ;  /* 0x0000005338537220 */ /* 0x000fe20000400000 */
[----:B------:R-:W-:Y:S01]  /*35f0*/  FFMA R85, R23, R12, R85 ;  /* 0x0000000c17557223 */ /* 0x000fe20000000055 */
[----:B------:R-:W-:-:S02]  /*3600*/  HADD2.F32 R6, -RZ, R7.H0_H0 ;  /* 0x20000007ff067230 */ /* 0x000fc40000004100 */
[----:B------:R-:W-:Y:S01]  /*3610*/  FMUL R12, R56, R81 ;  /* 0x00000051380c7220 */ /* 0x000fe20000400000 */
[C---:B------:R-:W-:Y:S01]  /*3620*/  FFMA R24, R23.reuse, R10, R9 ;  /* 0x0000000a17187223 */ /* 0x040fe20000000009 */
[----:B------:R-:W-:Y:S01]  /*3630*/  F2FP.F16.E4M3.UNPACK_B R9, R0 ;  /* 0x00000000ff09723e */ /* 0x000fe200020006ff */
[C---:B------:R-:W-:Y:S01]  /*3640*/  FFMA R83, R23.reuse, R8, R83 ;  /* 0x0000000817537223 */ /* 0x040fe20000000053 */
[C---:B------:R-:W-:Y:S01]  /*3650*/  FFMA R15, R23.reuse, R6, R12 ;  /* 0x00000006170f7223 */ /* 0x040fe2000000000c */
[----:B------:R-:W-:Y:S01]  /*3660*/  LOP3.LUT R6, R18, 0xff, RZ, 0xc0, !PT ;  /* 0x000000ff12067812 */ /* 0x000fe200078ec0ff */
[----:B------:R-:W-:Y:S02]  /*3670*/  HADD2.F32 R8, -RZ, R7.H1_H1 ;  /* 0x30000007ff087230 */ /* 0x000fe40000004100 */
[C---:B------:R-:W-:Y:S01]  /*3680*/  FMUL R21, R56.reuse, R84 ;  /* 0x0000005438157220 */ /* 0x040fe20000400000 */
[--C-:B------:R-:W-:Y:S02]  /*3690*/  HADD2.F32 R10, -RZ, R9.reuse.H0_H0 ;  /* 0x20000009ff0a7230 */ /* 0x100fe40000004100 */
[----:B------:R-:W-:Y:S01]  /*36a0*/  FMUL R79, R56, R79 ;  /* 0x0000004f384f7220 */ /* 0x000fe20000400000 */
[----:B------:R-:W-:Y:S01]  /*36b0*/  VIADD R6, R6, 0x1f ;  /* 0x0000001f06067836 */ /* 0x000fe20000000000 */
[----:B------:R-:W-:Y:S01]  /*36c0*/  F2FP.F16.E4M3.UNPACK_B R7, R0.H1 ;  /* 0x00000000ff07723e */ /* 0x000fe200030006ff */
[C---:B------:R-:W-:Y:S01]  /*36d0*/  FFMA R26, R23.reuse, R8, R21 ;  /* 0x00000008171a7223 */ /* 0x040fe20000000015 */
[----:B------:R-:W-:Y:S01]  /*36e0*/  FFMA R79, R23, R10, R79 ;  /* 0x0000000a174f7223 */ /* 0x000fe2000000004f */
[----:B------:R-:W-:Y:S01]  /*36f0*/  HADD2.F32 R8, -RZ, R9.H1_H1 ;  /* 0x30000009ff087230 */ /* 0x000fe20000004100 */
[----:B------:R-:W-:Y:S01]  /*3700*/  ISETP.GT.U32.AND P0, PT, R6, 0x3e, PT ;  /* 0x0000003e0600780c */ /* 0x000fe20003f04070 */
[----:B------:R-:W-:-:S02]  /*3710*/  HADD2.F32 R10, -RZ, R7.H0_H0 ;  /* 0x20000007ff0a7230 */ /* 0x000fc40000004100 */
[C---:B------:R-:W-:Y:S01]  /*3720*/  FMUL R82, R56.reuse, R82 ;  /* 0x0000005238527220 */ /* 0x040fe20000400000 */
[----:B------:R-:W-:Y:S02]  /*3730*/  HADD2.F32 R12, -RZ, R7.H1_H1 ;  /* 0x30000007ff0c7230 */ /* 0x000fe40000004100 */
[C---:B------:R-:W-:Y:S01]  /*3740*/  FMUL R77, R56.reuse, R77 ;  /* 0x0000004d384d7220 */ /* 0x040fe20000400000 */
[----:B------:R-:W-:Y:S02]  /*3750*/  IMAD.MOV.U32 R9, RZ, RZ, 0x10 ;  /* 0x00000010ff097424 */ /* 0x000fe400078e00ff */
[----:B------:R-:W-:Y:S01]  /*3760*/  FMUL R7, R56, R80 ;  /* 0x0000005038077220 */ /* 0x000fe20000400000 */
[C---:B------:R-:W-:Y:S01]  /*3770*/  FFMA R8, R23.reuse, R8, R82 ;  /* 0x0000000817087223 */ /* 0x040fe20000000052 */
[C---:B------:R-:W-:Y:S01]  /*3780*/  FFMA R10, R23.reuse, R10, R77 ;  /* 0x0000000a170a7223 */ /* 0x040fe2000000004d */
[----:B------:R-:W-:Y:S01]  /*3790*/  F2FP.SATFINITE.RELU.E4M3.F32.PACK_AB_MERGE_C R94, R94, R11, RZ ;  /* 0x0000000b5e5e723e */ /* 0x000fe200048078ff */
[----:B------:R-:W-:Y:S01]  /*37a0*/  FFMA R7, R23, R12, R7 ;  /* 0x0000000c17077223 */ /* 0x000fe20000000007 */
[----:B------:R-:W-:-:S02]  /*37b0*/  SEL R9, R9, 0xfffffff0, !P1 ;  /* 0xfffffff009097807 */ /* 0x000fc40004800000 */
[----:B------:R-:W-:Y:S02]  /*37c0*/  F2FP.SATFINITE.RELU.E4M3.F32.PACK_AB_MERGE_C R14, R14, R89, RZ ;  /* 0x000000590e0e723e */ /* 0x000fe400048078ff */
[----:B------:R-:W-:Y:S01]  /*37d0*/  F2FP.SATFINITE.RELU.E4M3.F32.PACK_AB_MERGE_C R20, R13, R20, RZ ;  /* 0x000000140d14723e */ /* 0x000fe200048078ff */
[----:B------:R-:W-:Y:S01]  /*37e0*/  IMAD.IADD R11, R60, 0x1, R9 ;  /* 0x000000013c0b7824 */ /* 0x000fe200078e0209 */
[----:B------:R-:W-:Y:S02]  /*37f0*/  F2FP.SATFINITE.RELU.E4M3.F32.PACK_AB_MERGE_C R88, R88, R85, RZ ;  /* 0x000000555858723e */ /* 0x000fe400048078ff */
[----:B------:R-:W-:Y:S02]  /*3800*/  F2FP.SATFINITE.RELU.E4M3.F32.PACK_AB_MERGE_C R24, R24, R83, RZ ;  /* 0x000000531818723e */ /* 0x000fe400048078ff */
[----:B------:R-:W-:Y:S02]  /*3810*/  F2FP.SATFINITE.RELU.E4M3.F32.PACK_AB_MERGE_C R26, R26, R15, RZ ;  /* 0x0000000f1a1a723e */ /* 0x000fe400048078ff */
[----:B------:R-:W-:-:S02]  /*3820*/  F2FP.SATFINITE.RELU.E4M3.F32.PACK_AB_MERGE_C R8, R8, R79, RZ ;  /* 0x0000004f0808723e */ /* 0x000fc400048078ff */
[----:B------:R-:W-:Y:S01]  /*3830*/  F2FP.SATFINITE.RELU.E4M3.F32.PACK_AB_MERGE_C R10, R7, R10, RZ ;  /* 0x0000000a070a723e */ /* 0x000fe200048078ff */
[----:B------:R-:W-:Y:S06]  /*3840*/  @P0 BRA `(.L_x_55) ;  /* 0x0000000000040947 */ /* 0x000fec0003800000 */
[----:B------:R-:W-:-:S04]  /*3850*/  DEPBAR.LE SB0, 0x1 ;  /* 0x000080400000791a */ /* 0x000fc80000000000 */
.L_x_55:
[----:B------:R-:W-:Y:S05]  /*3860*/  WARPSYNC.ALL ;  /* 0x0000000000007948 */ /* 0x000fea0003800000 */
[----:B------:R-:W-:Y:S06]  /*3870*/  BAR.SYNC.DEFER_BLOCKING 0x1, 0x100 ;  /* 0x0044000000007b1d */ /* 0x000fec0000010000 */
[----:B------:R-:W-:Y:S01]  /*3880*/  BSSY B0, `(.L_x_56) ;  /* 0x0000016000007945 */ /* 0x000fe20003800000 */
[----:B------:R1:W-:Y:S04]  /*3890*/  STS.U16 [R57+UR49+0x2200], R94 ;  /* 0x0022005e39007988 */ /* 0x0003e80008000431 */
[----:B------:R1:W-:Y:S04]  /*38a0*/  STS.U16 [R57+UR49+0x2300], R14 ;  /* 0x0023000e39007988 */ /* 0x0003e80008000431 */
[----:B------:R1:W-:Y:S04]  /*38b0*/  STS.U16 [R57+UR49+0x2208], R20 ;  /* 0x0022081439007988 */ /* 0x0003e80008000431 */
[----:B------:R1:W-:Y:S04]  /*38c0*/  STS.U16 [R57+UR49+0x2308], R88 ;  /* 0x0023085839007988 */ /* 0x0003e80008000431 */
[----:B------:R1:W-:Y:S04]  /*38d0*/  STS.U16 [R11+0x2200], R24 ;  /* 0x002200180b007388 */ /* 0x0003e80000000400 */
[----:B------:R1:W-:Y:S04]  /*38e0*/  STS.U16 [R11+0x2300], R26 ;  /* 0x0023001a0b007388 */ /* 0x0003e80000000400 */
[----:B------:R1:W-:Y:S04]  /*38f0*/  STS.U16 [R11+0x2208], R8 ;  /* 0x002208080b007388 */ /* 0x0003e80000000400 */
[----:B------:R1:W-:Y:S01]  /*3900*/  STS.U16 [R11+0x2308], R10 ;  /* 0x0023080a0b007388 */ /* 0x0003e20000000400 */
[----:B------:R-:W-:Y:S01]  /*3910*/  @!PT LDS RZ, [RZ] ;  /* 0x00000000fffff984 */ /* 0x000fe20000000800 */
[----:B------:R-:W-:Y:S01]  /*3920*/  @!PT LDS RZ, [RZ] ;  /* 0x00000000fffff984 */ /* 0x000fe20000000800 */
[----:B------:R-:W-:Y:S01]  /*3930*/  @!PT LDS RZ, [RZ] ;  /* 0x00000000fffff984 */ /* 0x000fe20000000800 */
[----:B------:R-:W-:Y:S01]  /*3940*/  @!PT LDS RZ, [RZ] ;  /* 0x00000000fffff984 */ /* 0x000fe20000000800 */
[----:B------:R2:W-:Y:S06]  /*3950*/  MEMBAR.ALL.CTA ;  /* 0x0000000000007992 */ /* 0x0005ec0000008000 */
[----:B--2---:R-:W2:Y:S02]  /*3960*/  FENCE.VIEW.ASYNC.S ;  /* 0x00000000000073c6 */ /* 0x004ea40000000000 */
[----:B--2---:R-:W-:Y:S06]  /*3970*/  BAR.SYNC.DEFER_BLOCKING 0x1, 0x100 ;  /* 0x0044000000007b1d */ /* 0x004fec0000010000 */
[----:B-1----:R-:W-:Y:S05]  /*3980*/  @P0 BRA `(.L_x_57) ;  /* 0x0000000000140947 */ /* 0x002fea0003800000 */
[----:B------:R-:W-:Y:S02]  /*3990*/  UIADD3 UR4, UP0, UR40, 0x4f0, URZ ;  /* 0x000004f028047890 */ /* 0x000fe4000ff1e03f */
[----:B------:R-:W-:Y:S02]  /*39a0*/  UIADD3 UR44, UR49, 0x2200, URZ ;  /* 0x00002200312c7890 */ /* 0x000fe4000fffe03f */
[----:B------:R-:W-:-:S09]  /*39b0*/  UIADD3.X UR5, URZ, UR41, URZ, UP0, !UPT ;  /* 0x000000293f057290 */ /* 0x000fd200087fe43f */
[----:B------:R1:W-:Y:S02]  /*39c0*/  UTMASTG.3D [UR44], [UR4] ;  /* 0x0000002c040073b5 */ /* 0x0003e40008010000 */
[----:B-1----:R0:W-:Y:S02]  /*39d0*/  UTMACMDFLUSH ;  /* 0x00000000000079b7 */ /* 0x0021e40000000000 */
.L_x_57:
[----:B------:R-:W-:Y:S05]  /*39e0*/  BSYNC B0 ;  /* 0x0000000000007941 */ /* 0x000fea0003800000 */
.L_x_56:
[----:B------:R-:W-:Y:S04]  /*39f0*/  BSSY B0, `(.L_x_58) ;  /* 0x000002e000007945 */ /* 0x000fe80003800000 */
[----:B------:R-:W-:Y:S05]  /*3a00*/  @P3 BRA `(.L_x_59) ;  /* 0x0000000000b03947 */ /* 0x000fea0003800000 */
[----:B------:R-:W-:-:S13]  /*3a10*/  ISETP.NE.AND P3, PT, R58, 0x3, PT ;  /* 0x000000033a00780c */ /* 0x000fda0003f65270 */
[----:B------:R-:W-:Y:S05]  /*3a20*/  @!P3 BRA `(.L_x_60) ;  /* 0x000000000004b947 */ /* 0x000fea0003800000 */
[----:B------:R-:W-:Y:S01]  /*3a30*/  BPT.TRAP 0x1 ;  /* 0x000000040000795c */ /* 0x000fe20000300000 */
.L_x_60:
[----:B------:R-:W-:Y:S01]  /*3a40*/  LEA R12, R62, UR49, 0x3 ;  /* 0x000000313e0c7c11 */ /* 0x000fe2000f8e18ff */
[----:B------:R-:W-:Y:S01]  /*3a50*/  BSSY B1, `(.L_x_61) ;  /* 0x0000004000017945 */ /* 0x000fe20003800000 */
[----:B------:R-:W-:-:S04]  /*3a60*/  SHF.L.U32 R7, R59, 0x1f, RZ ;  /* 0x0000001f3b077819 */ /* 0x000fc800000006ff */
[----:B------:R-:W1:Y:S02]  /*3a70*/  SYNCS.PHASECHK.TRANS64.TRYWAIT P1, [R12+URZ+0x110], R7 ;  /* 0x000110070c0075a7 */ /* 0x000e64000802017f */
[----:B-1----:R-:W-:Y:S05]  /*3a80*/  @!P1 BRA `(.L_x_62) ;  /* 0x0000003c000c9947 */ /* 0x002fea0003800000 */
.L_x_143:
[----:B------:R-:W-:Y:S05]  /*3a90*/  BSYNC B1 ;  /* 0x0000000000017941 */ /* 0x000fea0003800000 */
.L_x_61:
[----:B------:R-:W-:Y:S04]  /*3aa0*/  BSSY B1, `(.L_x_63) ;  /* 0x0000011000017945 */ /* 0x000fe80003800000 */
[----:B------:R-:W-:Y:S05]  /*3ab0*/  @P2 BRA `(.L_x_64) ;  /* 0x00000000003c2947 */ /* 0x000fea0003800000 */
[----:B------:R-:W-:-:S04]  /*3ac0*/  IMAD R13, R62, 0x1000, R57 ;  /* 0x000010003e0d7824 */ /* 0x000fc800078e0239 */
[----:B------:R-:W-:Y:S01]  /*3ad0*/  VIADD R10, R13, UR49 ;  /* 0x000000310d0a7c36 */ /* 0x000fe20008000000 */
[----:B------:R-:W-:Y:S03]  /*3ae0*/  LDS.U16 R5, [R13+UR49+0x300] ;  /* 0x000300310d057984 */ /* 0x000fe60008000400 */
[----:B------:R-:W-:Y:S01]  /*3af0*/  IMAD.IADD R10, R10, 0x1, R9 ;  /* 0x000000010a0a7824 */ /* 0x000fe200078e0209 */
[----:B------:R-:W2:Y:S04]  /*3b00*/  LDS.U16 R0, [R13+UR49+0x200] ;  /* 0x000200310d007984 */ /* 0x000ea80008000400 */
[----:B------:R-:W-:Y:S04]  /*3b10*/  LDS.U16 R4, [R13+UR49+0x308] ;  /* 0x000308310d047984 */ /* 0x000fe80008000400 */
[----:B------:R-:W3:Y:S04]  /*3b20*/  LDS.U16 R3, [R13+UR49+0x208] ;  /* 0x000208310d037984 */ /* 0x000ee80008000400 */
[----:B------:R-:W-:Y:S04]  /*3b30*/  LDS.U16 R6, [R10+0x300] ;  /* 0x000300000a067984 */ /* 0x000fe80000000400 */
[----:B-1----:R-:W1:Y:S04]  /*3b40*/  LDS.U16 R7, [R10+0x200] ;  /* 0x000200000a077984 */ /* 0x002e680000000400 */
[----:B------:R-:W-:Y:S04]  /*3b50*/  LDS.U16 R8, [R10+0x308] ;  /* 0x000308000a087984 */ /* 0x000fe80000000400 */
[----:B------:R-:W4:Y:S01]  /*3b60*/  LDS.U16 R9, [R10+0x208] ;  /* 0x000208000a097984 */ /* 0x000f220000000400 */
[----:B--2---:R-:W-:-:S02]  /*3b70*/  PRMT R5, R0, 0x5410, R5 ;  /* 0x0000541000057816 */ /* 0x004fc40000000005 */
[----:B---3--:R-:W-:Y:S02]  /*3b80*/  PRMT R4, R3, 0x5410, R4 ;  /* 0x0000541003047816 */ /* 0x008fe40000000004 */
[----:B-1----:R-:W-:Y:S02]  /*3b90*/  PRMT R3, R7, 0x5410, R6 ;  /* 0x0000541007037816 */ /* 0x002fe40000000006 */
[----:B----4-:R-:W-:-:S07]  /*3ba0*/  PRMT R0, R9, 0x5410, R8 ;  /* 0x0000541009007816 */ /* 0x010fce0000000008 */
.L_x_64:
[----:B------:R-:W-:Y:S05]  /*3bb0*/  BSYNC B1 ;  /* 0x0000000000017941 */ /* 0x000fea0003800000 */
.L_x_63:
[----:B------:R-:W-:Y:S01]  /*3bc0*/  @!PT LDS RZ, [RZ] ;  /* 0x00000000fffff984 */ /* 0x000fe20000000800 */
[----:B------:R-:W-:Y:S01]  /*3bd0*/  @!PT LDS RZ, [RZ] ;  /* 0x00000000fffff984 */ /* 0x000fe20000000800 */
[----:B------:R-:W-:Y:S01]  /*3be0*/  @!PT LDS RZ, [RZ] ;  /* 0x00000000fffff984 */ /* 0x000fe20000000800 */
[----:B------:R-:W-:Y:S01]  /*3bf0*/  @!PT LDS RZ, [RZ] ;  /* 0x00000000fffff984 */ /* 0x000fe20000000800 */
[----:B------:R2:W-:Y:S06]  /*3c00*/  MEMBAR.ALL.CTA ;  /* 0x0000000000007992 */ /* 0x0005ec0000008000 */
[----:B--2---:R-:W2:Y:S01]  /*3c10*/  FENCE.VIEW.ASYNC.S ;  /* 0x00000000000073c6 */ /* 0x004ea20000000000 */
[----:B------:R-:W-:Y:S05]  /*3c20*/  @!P3 BRA `(.L_x_65) ;  /* 0x000000000004b947 */ /* 0x000fea0003800000 */
[----:B------:R-:W-:Y:S01]  /*3c30*/  BPT.TRAP 0x1 ;  /* 0x000000040000795c */ /* 0x000fe20000300000 */
.L_x_65:
[----:B-1----:R-:W1:Y:S01]  /*3c40*/  S2R R7, SR_CgaCtaId ;  /* 0x0000000000077919 */ /* 0x002e620000008800 */
[----:B------:R-:W-:Y:S02]  /*3c50*/  VIADD R6, R12, 0x120 ;  /* 0x000001200c067836 */ /* 0x000fe40000000000 */
[----:B------:R-:W-:-:S05]  /*3c60*/  VIADD R62, R62, 0x1 ;  /* 0x000000013e3e7836 */ /* 0x000fca0000000000 */
[----:B------:R-:W-:-:S04]  /*3c70*/  ISETP.NE.AND P1, PT, R62, 0x2, PT ;  /* 0x000000023e00780c */ /* 0x000fc80003f25270 */
[----:B------:R-:W-:Y:S02]  /*3c80*/  SEL R62, R62, RZ, P1 ;  /* 0x000000ff3e3e7207 */ /* 0x000fe40000800000 */
[----:B-1----:R-:W-:-:S04]  /*3c90*/  PRMT R6, R7, 0x654, R6 ;  /* 0x0000065407067816 */ /* 0x002fc80000000006 */
[----:B--2---:R1:W-:Y:S02]  /*3ca0*/  SYNCS.ARRIVE.TRANS64.RED.A1T0 RZ, [R6+URZ], RZ ;  /* 0x000000ff06ff79a7 */ /* 0x0043e4000810043f */
[----:B-1----:R-:W-:-:S04]  /*3cb0*/  SEL R6, RZ, 0x1, P1 ;  /* 0x00000001ff067807 */ /* 0x002fc80000800000 */
[----:B------:R-:W-:-:S07]  /*3cc0*/  LOP3.LUT R59, R59, R6, RZ, 0x3c, !PT ;  /* 0x000000063b3b7212 */ /* 0x000fce00078e3cff */
.L_x_59:
[----:B------:R-:W-:Y:S05]  /*3cd0*/  BSYNC B0 ;  /* 0x0000000000007941 */ /* 0x000fea0003800000 */
.L_x_58:
[-C--:B------:R-:W-:Y:S01]  /*3ce0*/  F2FP.F16.E4M3.UNPACK_B R6, R5.reuse ;  /* 0x00000005ff06723e */ /* 0x080fe200020006ff */
[C---:B------:R-:W-:Y:S01]  /*3cf0*/  FMUL R9, R56.reuse, R78 ;  /* 0x0000004e38097220 */ /* 0x040fe20000400000 */
[----:B------:R-:W-:Y:S01]  /*3d00*/  F2FP.F16.E4M3.UNPACK_B R5, R5.H1 ;  /* 0x00000005ff05723e */ /* 0x000fe200030006ff */
[C---:B------:R-:W-:Y:S01]  /*3d10*/  FMUL R73, R56.reuse, R73 ;  /* 0x0000004938497220 */ /* 0x040fe20000400000 */
[----:B------:R-:W-:Y:S01]  /*3d20*/  F2FP.F16.E4M3.UNPACK_B R7, R4 ;  /* 0x00000004ff07723e */ /* 0x000fe200020006ff */
[--C-:B------:R-:W-:Y:S02]  /*3d30*/  HADD2.F32 R8, -RZ, R6.reuse.H0_H0 ;  /* 0x20000006ff087230 */ /* 0x100fe40000004100 */
[C---:B------:R-:W-:Y:S01]  /*3d40*/  FMUL R12, R56.reuse, R75 ;  /* 0x0000004b380c7220 */ /* 0x040fe20000400000 */
[----:B------:R-:W-:Y:S02]  /*3d50*/  HADD2.F32 R6, -RZ, R6.H1_H1 ;  /* 0x30000006ff067230 */ /* 0x000fe40000004100 */
[----:B------:R-:W-:Y:S01]  /*3d60*/  FMUL R76, R56, R76 ;  /* 0x0000004c384c7220 */ /* 0x000fe20000400000 */
[----:B------:R-:W-:-:S02]  /*3d70*/  HADD2.F32 R10, -RZ, R5.H0_H0 ;  /* 0x20000005ff0a7230 */ /* 0x000fc40000004100 */
[C---:B------:R-:W-:Y:S01]  /*3d80*/  FFMA R12, R23.reuse, R8, R12 ;  /* 0x00000008170c7223 */ /* 0x040fe2000000000c */
[----:B------:R-:W-:Y:S02]  /*3d90*/  HADD2.F32 R8, -RZ, R7.H0_H0 ;  /* 0x20000007ff087230 */ /* 0x000fe40000004100 */
[C---:B------:R-:W-:Y:S01]  /*3da0*/  FFMA R9, R23.reuse, R6, R9 ;  /* 0x0000000617097223 */ /* 0x040fe20000000009 */
[----:B------:R-:W-:Y:S02]  /*3db0*/  HADD2.F32 R6, -RZ, R5.H1_H1 ;  /* 0x30000005ff067230 */ /* 0x000fe40000004100 */
[C---:B------:R-:W-:Y:S01]  /*3dc0*/  FFMA R73, R23.reuse, R10, R73 ;  /* 0x0000000a17497223 */ /* 0x040fe20000000049 */
[----:B------:R-:W-:Y:S02]  /*3dd0*/  HADD2.F32 R10, -RZ, R7.H1_H1 ;  /* 0x30000007ff0a7230 */ /* 0x000fe40000004100 */
[C---:B------:R-:W-:Y:S01]  /*3de0*/  FMUL R5, R56.reuse, R74 ;  /* 0x0000004a38057220 */ /* 0x040fe20000400000 */
[----:B------:R-:W-:Y:S01]  /*3df0*/  FMUL R71, R56, R71 ;  /* 0x0000004738477220 */ /* 0x000fe20000400000 */
[----:B------:R-:W-:Y:S01]  /*3e00*/  F2FP.F16.E4M3.UNPACK_B R4, R4.H1 ;  /* 0x00000004ff04723e */ /* 0x000fe200030006ff */
[C---:B------:R-:W-:Y:S01]  /*3e10*/  FFMA R76, R23.reuse, R6, R76 ;  /* 0x00000006174c7223 */ /* 0x040fe2000000004c */
[C---:B------:R-:W-:Y:S01]  /*3e20*/  FFMA R10, R23.reuse, R10, R5 ;  /* 0x0000000a170a7223 */ /* 0x040fe20000000005 */
[----:B------:R-:W-:Y:S01]  /*3e30*/  F2FP.F16.E4M3.UNPACK_B R5, R3 ;  /* 0x00000003ff05723e */ /* 0x000fe200020006ff */
[----:B------:R-:W-:Y:S01]  /*3e40*/  FFMA R71, R23, R8, R71 ;  /* 0x0000000817477223 */ /* 0x000fe20000000047 */
[----:B------:R-:W-:-:S02]  /*3e50*/  HADD2.F32 R6, -RZ, R4.H0_H0 ;  /* 0x20000004ff067230 */ /* 0x000fc40000004100 */
[C---:B------:R-:W-:Y:S01]  /*3e60*/  FMUL R14, R56.reuse, R69 ;  /* 0x00000045380e7220 */ /* 0x040fe20000400000 */
[----:B------:R-:W-:Y:S02]  /*3e70*/  HADD2.F32 R4, -RZ, R4.H1_H1 ;  /* 0x30000004ff047230 */ /* 0x000fe40000004100 */
[C---:B------:R-:W-:Y:S01]  /*3e80*/  FMUL R67, R56.reuse, R67 ;  /* 0x0000004338437220 */ /* 0x040fe20000400000 */
[----:B------:R-:W-:Y:S01]  /*3e90*/  HADD2.F32 R8, -RZ, R5.H0_H0 ;  /* 0x20000005ff087230 */ /* 0x000fe20000004100 */
[----:B------:R-:W-:Y:S01]  /*3ea0*/  F2FP.F16.E4M3.UNPACK_B R3, R3.H1 ;  /* 0x00000003ff03723e */ /* 0x000fe200030006ff */
[C---:B------:R-:W-:Y:S01]  /*3eb0*/  FMUL R7, R56.reuse, R72 ;  /* 0x0000004838077220 */ /* 0x040fe20000400000 */
[C---:B------:R-:W-:Y:S01]  /*3ec0*/  FFMA R14, R23.reuse, R6, R14 ;  /* 0x00000006170e7223 */ /* 0x040fe2000000000e */
[----:B------:R-:W-:Y:S01]  /*3ed0*/  FMUL R68, R56, R68 ;  /* 0x0000004438447220 */ /* 0x000fe20000400000 */
[C---:B------:R-:W-:Y:S01]  /*3ee0*/  FFMA R67, R23.reuse, R8, R67 ;  /* 0x0000000817437223 */ /* 0x040fe20000000043 */
[----:B------:R-:W-:Y:S01]  /*3ef0*/  FFMA R7, R23, R4, R7 ;  /* 0x0000000417077223 */ /* 0x000fe20000000007 */
[----:B------:R-:W-:-:S02]  /*3f00*/  HADD2.F32 R6, -RZ, R3.H0_H0 ;  /* 0x20000003ff067230 */ /* 0x000fc40000004100 */
[C---:B------:R-:W-:Y:S01]  /*3f10*/  FMUL R65, R56.reuse, R65 ;  /* 0x0000004138417220 */ /* 0x040fe20000400000 */
[----:B------:R-:W-:Y:S01]  /*3f20*/  HADD2.F32 R8, -RZ, R3.H1_H1 ;  /* 0x30000003ff087230 */ /* 0x000fe20000004100 */
[----:B------:R-:W-:Y:S01]  /*3f30*/  F2FP.F16.E4M3.UNPACK_B R3, R0 ;  /* 0x00000000ff03723e */ /* 0x000fe200020006ff */
[----:B------:R-:W-:Y:S02]  /*3f40*/  HADD2.F32 R4, -RZ, R5.H1_H1 ;  /* 0x30000005ff047230 */ /* 0x000fe40000004100 */
[----:B------:R-:W-:Y:S01]  /*3f50*/  FMUL R5, R56, R70 ;  /* 0x0000004638057220 */ /* 0x000fe20000400000 */
[----:B------:R-:W-:Y:S01]  /*3f60*/  F2FP.F16.E4M3.UNPACK_B R0, R0.H1 ;  /* 0x00000000ff00723e */ /* 0x000fe200030006ff */
[C---:B------:R-:W-:Y:S01]  /*3f70*/  FFMA R65, R23.reuse, R6, R65 ;  /* 0x0000000617417223 */ /* 0x040fe20000000041 */
[----:B------:R-:W-:Y:S02]  /*3f80*/  HADD2.F32 R6, -RZ, R3.H1_H1 ;  /* 0x30000003ff067230 */ /* 0x000fe40000004100 */
[C---:B------:R-:W-:Y:S01]  /*3f90*/  FFMA R20, R23.reuse, R8, R5 ;  /* 0x0000000817147223 */ /* 0x040fe20000000005 */
[----:B------:R-:W-:Y:S01]  /*3fa0*/  FFMA R68, R23, R4, R68 ;  /* 0x0000000417447223 */ /* 0x000fe20000000044 */
[----:B------:R-:W-:-:S02]  /*3fb0*/  HADD2.F32 R8, -RZ, R0.H0_H0 ;  /* 0x20000000ff087230 */ /* 0x000fc40000004100 */
[C---:B------:R-:W-:Y:S01]  /*3fc0*/  FMUL R24, R56.reuse, R63 ;  /* 0x0000003f38187220 */ /* 0x040fe20000400000 */
[----:B------:R-:W-:Y:S02]  /*3fd0*/  HADD2.F32 R4, -RZ, R3.H0_H0 ;  /* 0x20000003ff047230 */ /* 0x000fe40000004100 */
[C---:B------:R-:W-:Y:S01]  /*3fe0*/  FMUL R3, R56.reuse, R64 ;  /* 0x0000004038037220 */ /* 0x040fe20000400000 */
[----:B------:R-:W-:Y:S02]  /*3ff0*/  HADD2.F32 R0, -RZ, R0.H1_H1 ;  /* 0x30000000ff007230 */ /* 0x000fe40000004100 */
[C---:B------:R-:W-:Y:S01]  /*4000*/  FMUL R61, R56.reuse, R61 ;  /* 0x0000003d383d7220 */ /* 0x040fe20000400000 */
[----:B------:R-:W-:Y:S01]  /*4010*/  FMUL R5, R56, R66 ;  /* 0x0000004238057220 */ /* 0x000fe20000400000 */
[C---:B------:R-:W-:Y:S01]  /*4020*/  FFMA R4, R23.reuse, R4, R24 ;  /* 0x0000000417047223 */ /* 0x040fe20000000018 */
[C---:B------:R-:W-:Y:S01]  /*4030*/  FFMA R3, R23.reuse, R6, R3 ;  /* 0x0000000617037223 */ /* 0x040fe20000000003 */
[C---:B------:R-:W-:Y:S01]  /*4040*/  FFMA R8, R23.reuse, R8, R61 ;  /* 0x0000000817087223 */ /* 0x040fe2000000003d */
[----:B------:R-:W-:Y:S01]  /*4050*/  FFMA R5, R23, R0, R5 ;  /* 0x0000000017057223 */ /* 0x000fe20000000005 */
[----:B------:R-:W-:-:S02]  /*4060*/  F2FP.SATFINITE.RELU.E4M3.F32.PACK_AB_MERGE_C R12, R9, R12, RZ ;  /* 0x0000000c090c723e */ /* 0x000fc400048078ff */
[----:B------:R-:W-:Y:S02]  /*4070*/  F2FP.SATFINITE.RELU.E4M3.F32.PACK_AB_MERGE_C R76, R76, R73, RZ ;  /* 0x000000494c4c723e */ /* 0x000fe400048078ff */
[----:B------:R-:W-:Y:S02]  /*4080*/  F2FP.SATFINITE.RELU.E4M3.F32.PACK_AB_MERGE_C R10, R10, R71, RZ ;  /* 0x000000470a0a723e */ /* 0x000fe400048078ff */
[----:B------:R-:W-:Y:S02]  /*4090*/  F2FP.SATFINITE.RELU.E4M3.F32.PACK_AB_MERGE_C R14, R7, R14, RZ ;  /* 0x0000000e070e723e */ /* 0x000fe400048078ff */
[----:B------:R-:W-:Y:S02]  /*40a0*/  F2FP.SATFINITE.RELU.E4M3.F32.PACK_AB_MERGE_C R68, R68, R67, RZ ;  /* 0x000000434444723e */ /* 0x000fe400048078ff */
[----:B------:R-:W-:Y:S02]  /*40b0*/  F2FP.SATFINITE.RELU.E4M3.F32.PACK_AB_MERGE_C R20, R20, R65, RZ ;  /* 0x000000411414723e */ /* 0x000fe400048078ff */
[----:B------:R-:W-:-:S02]  /*40c0*/  F2FP.SATFINITE.RELU.E4M3.F32.PACK_AB_MERGE_C R4, R3, R4, RZ ;  /* 0x000000040304723e */ /* 0x000fc400048078ff */
[----:B------:R-:W-:Y:S01]  /*40d0*/  F2FP.SATFINITE.RELU.E4M3.F32.PACK_AB_MERGE_C R8, R5, R8, RZ ;  /* 0x000000080508723e */ /* 0x000fe200048078ff */
[----:B------:R-:W-:Y:S06]  /*40e0*/  @P0 BRA `(.L_x_66) ;  /* 0x0000000000040947 */ /* 0x000fec0003800000 */
[----:B------:R-:W-:-:S04]  /*40f0*/  DEPBAR.LE SB0, 0x1 ;  /* 0x000080400000791a */ /* 0x000fc80000000000 */
.L_x_66:
[----:B------:R-:W-:Y:S05]  /*4100*/  WARPSYNC.ALL ;  /* 0x0000000000007948 */ /* 0x000fea0003800000 */
[----:B------:R-:W-:Y:S01]  /*4110*/  BAR.SYNC.DEFER_BLOCKING 0x1, 0x100 ;  /* 0x0044000000007b1d */ /* 0x000fe20000010000 */
[----:B------:R-:W-:-:S05]  /*4120*/  IADD3 R16, P1, R16, UR36, RZ ;  /* 0x0000002410107c10 */ /* 0x000fca000ff3e0ff */
        /* <DEDUP_REMOVED lines=19> */
[----:B------:R-:W-:Y:S02]  /*4260*/  UIADD3 UR4, UR49, 0x3200, URZ ;  /* 0x0000320031047890 */ /* 0x000fe4000fffe03f */
[----:B------:R-:W-:Y:S01]  /*4270*/  UIADD3.X UR9, URZ, UR41, URZ, UP0, !UPT ;  /* 0x000000293f097290 */ /* 0x000fe200087fe43f */
[----:B------:R-:W-:Y:S01]  /*4280*/  UMOV UR6, UR46 ;  /* 0x0000002e00067c82 */ /* 0x000fe20008000000 */
[----:B------:R-:W-:-:S07]  /*4290*/  UMOV UR7, UR47 ;  /* 0x0000002f00077c82 */ /* 0x000fce0008000000 */
[----:B------:R1:W-:Y:S02]  /*42a0*/  UTMASTG.3D [UR4], [UR8] ;  /* 0x00000004080073b5 */ /* 0x0003e40008010000 */
[----:B-1----:R0:W-:Y:S02]  /*42b0*/  UTMACMDFLUSH ;  /* 0x00000000000079b7 */ /* 0x0021e40000000000 */
.L_x_68:
[----:B------:R-:W-:Y:S05]  /*42c0*/  BSYNC B0 ;  /* 0x0000000000007941 */ /* 0x000fea0003800000 */
.L_x_67:
[----:B------:R-:W-:Y:S01]  /*42d0*/  ULDC.64 UR4, c[0x0][0x8f8] ;  /* 0x00023e0000047ab9 */ /* 0x000fe20000000a00 */
[----:B------:R-:W-:Y:S01]  /*42e0*/  IADD3.X R17, R17, UR42, RZ, P1, !PT ;  /* 0x0000002a11117c10 */ /* 0x000fe20008ffe4ff */
[----:B------:R-:W-:Y:S01]  /*42f0*/  UMOV UR47, 0xffffffff ;  /* 0xffffffff002f7882 */ /* 0x000fe20000000000 */
[----:B------:R-:W-:Y:S01]  /*4300*/  ISETP.GE.U32.AND P0, PT, R16, UR4, PT ;  /* 0x0000000410007c0c */ /* 0x000fe2000bf06070 */
[----:B------:R-:W-:Y:S01]  /*4310*/  IMAD.MOV.U32 R3, RZ, RZ, -0x1 ;  /* 0xffffffffff037424 */ /* 0x000fe200078e00ff */
[----:B------:R-:W-:Y:S01]  /*4320*/  PRMT R0, RZ, 0x7610, R0 ;  /* 0x00007610ff007816 */ /* 0x000fe20000000000 */
[----:B------:R-:W-:Y:S01]  /*4330*/  IMAD.MOV.U32 R8, RZ, RZ, -0x1 ;  /* 0xffffffffff087424 */ /* 0x000fe200078e00ff */
[----:B------:R-:W-:-:S13]  /*4340*/  ISETP.GE.U32.AND.EX P0, PT, R17, UR5, PT, P0 ;  /* 0x0000000511007c0c */ /* 0x000fda000bf06100 */
[----:B------:R-:W-:Y:S05]  /*4350*/  @P0 BRA `(.L_x_69) ;  /* 0x0000000400680947 */ /* 0x000fea0003800000 */
[----:B------:R-:W1:Y:S01]  /*4360*/  S2R R12, SR_CTAID.X ;  /* 0x00000000000c7919 */ /* 0x000e620000002500 */
[----:B------:R-:W2:Y:S01]  /*4370*/  LDC.64 R10, c[0x0][0x8d0] ;  /* 0x00023400ff0a7b82 */ /* 0x000ea20000000a00 */
[----:B------:R-:W-:Y:S01]  /*4380*/  ULDC UR4, c[0x0][0x150] ;  /* 0x0000540000047ab9 */ /* 0x000fe20000000800 */
[----:B------:R-:W-:Y:S01]  /*4390*/  IMAD.MOV.U32 R8, RZ, RZ, R16 ;  /* 0x000000ffff087224 */ /* 0x000fe200078e0010 */
[----:B------:R-:W3:Y:S01]  /*43a0*/  S2R R26, SR_CTAID.Y ;  /* 0x00000000001a7919 */ /* 0x000ee20000002600 */
[----:B------:R-:W-:-:S04]  /*43b0*/  IMAD.MOV.U32 R9, RZ, RZ, R17 ;  /* 0x000000ffff097224 */ /* 0x000fc800078e0011 */
[----:B------:R-:W4:Y:S08]  /*43c0*/  LDC R25, c[0x0][0x144] ;  /* 0x00005100ff197b82 */ /* 0x000f300000000800 */
[----:B------:R-:W3:Y:S08]  /*43d0*/  LDC R0, c[0x0][0x8d8] ;  /* 0x00023600ff007b82 */ /* 0x000ef00000000800 */
[----:B------:R-:W3:Y:S01]  /*43e0*/  LDC.64 R20, c[0x0][0x8c8] ;  /* 0x00023200ff147b82 */ /* 0x000ee20000000a00 */
[----:B--2---:R-:W-:-:S04]  /*43f0*/  ISETP.NE.U32.AND P0, PT, R10, RZ, PT ;  /* 0x000000ff0a00720c */ /* 0x004fc80003f05070 */
[----:B------:R-:W-:Y:S02]  /*4400*/  ISETP.NE.AND.EX P0, PT, R11, RZ, PT, P0 ;  /* 0x000000ff0b00720c */ /* 0x000fe40003f05300 */
[----:B-1----:R-:W-:-:S05]  /*4410*/  I2FP.F32.U32 R3, R12 ;  /* 0x0000000c00037245 */ /* 0x002fca0000201000 */
[----:B------:R-:W-:-:S04]  /*4420*/  FMUL R3, R3, UR4 ;  /* 0x0000000403037c20 */ /* 0x000fc80008400000 */
[----:B------:R1:W2:Y:S02]  /*4430*/  F2I.U32.TRUNC.NTZ R24, R3 ;  /* 0x0000000300187305 */ /* 0x0002a4000020f000 */
[----:B----4-:R-:W-:Y:S05]  /*4440*/  @!P0 BRA `(.L_x_70) ;  /* 0x0000000000288947 */ /* 0x010fea0003800000 */
[----:B-1----:R-:W1:Y:S02]  /*4450*/  LDC R3, c[0x0][0x8dc] ;  /* 0x00023700ff037b82 */ /* 0x002e640000000800 */
        /* <DEDUP_REMOVED lines=9> */
.L_x_70:
[----:B------:R-:W4:Y:S01]  /*44f0*/  LDC.64 R14, c[0x0][0x8e8] ;  /* 0x00023a00ff0e7b82 */ /* 0x000f220000000a00 */
[-CC-:B---3--:R-:W-:Y:S01]  /*4500*/  SHF.R.U64 R32, R8, R0.reuse, R9.reuse ;  /* 0x0000000008207219 */ /* 0x188fe20000001209 */
[----:B--2---:R-:W-:Y:S01]  /*4510*/  IMAD.MOV R24, RZ, RZ, -R24 ;  /* 0x000000ffff187224 */ /* 0x004fe200078e0a18 */
[----:B------:R-:W-:Y:S01]  /*4520*/  SHF.R.U32.HI R0, RZ, R0, R9 ;  /* 0x00000000ff007219 */ /* 0x000fe20000011609 */
[----:B------:R-:W-:Y:S01]  /*4530*/  ULDC UR4, c[0x0][0x154] ;  /* 0x0000550000047ab9 */ /* 0x000fe20000000800 */
[----:B-1----:R-:W-:Y:S01]  /*4540*/  IADD3 R3, P0, RZ, -R32, RZ ;  /* 0x80000020ff037210 */ /* 0x002fe20007f1e0ff */
[----:B------:R-:W-:Y:S02]  /*4550*/  IMAD R28, R25, R24, R12 ;  /* 0x00000018191c7224 */ /* 0x000fe400078e020c */
[----:B------:R-:W1:Y:S01]  /*4560*/  LDC R6, c[0x0][0x8c0] ;  /* 0x00023000ff067b82 */ /* 0x000e620000000800 */
[----:B------:R-:W-:Y:S02]  /*4570*/  IMAD.MOV.U32 R7, RZ, RZ, 0x1 ;  /* 0x00000001ff077424 */ /* 0x000fe400078e00ff */
[----:B------:R-:W-:-:S04]  /*4580*/  IMAD.X R5, RZ, RZ, ~R0, P0 ;  /* 0x000000ffff057224 */ /* 0x000fc800000e0e00 */
[-C--:B------:R-:W-:Y:S01]  /*4590*/  IMAD R0, R5, R20.reuse, RZ ;  /* 0x0000001405007224 */ /* 0x080fe200078e02ff */
[----:B------:R-:W2:Y:S01]  /*45a0*/  LDC R8, c[0x0][0x8b0] ;  /* 0x00022c00ff087b82 */ /* 0x000ea20000000800 */
[----:B------:R-:W-:-:S04]  /*45b0*/  IMAD.WIDE.U32 R4, R3, R20, R16 ;  /* 0x0000001403047225 */ /* 0x000fc800078e0010 */
[----:B------:R-:W-:Y:S01]  /*45c0*/  IMAD R3, R3, R21, R0 ;  /* 0x0000001503037224 */ /* 0x000fe200078e0200 */
[----:B------:R-:W-:Y:S02]  /*45d0*/  I2FP.F32.U32 R0, R26 ;  /* 0x0000001a00007245 */ /* 0x000fe40000201000 */
[----:B------:R-:W3:Y:S01]  /*45e0*/  LDC R30, c[0x0][0x900] ;  /* 0x00024000ff1e7b82 */ /* 0x000ee20000000800 */
[----:B------:R-:W-:Y:S01]  /*45f0*/  IMAD.IADD R3, R5, 0x1, R3 ;  /* 0x0000000105037824 */ /* 0x000fe200078e0203 */
[----:B----4-:R-:W-:Y:S01]  /*4600*/  ISETP.NE.U32.AND P0, PT, R14, RZ, PT ;  /* 0x000000ff0e00720c */ /* 0x010fe20003f05070 */
[----:B------:R-:W-:Y:S01]  /*4610*/  FMUL R0, R0, UR4 ;  /* 0x0000000400007c20 */ /* 0x000fe20008400000 */
[----:B------:R-:W-:Y:S02]  /*4620*/  IMAD.MOV.U32 R5, RZ, RZ, -0x1 ;  /* 0xffffffffff057424 */ /* 0x000fe400078e00ff */
[----:B------:R-:W-:Y:S01]  /*4630*/  ISETP.NE.AND.EX P0, PT, R15, RZ, PT, P0 ;  /* 0x000000ff0f00720c */ /* 0x000fe20003f05300 */
[----:B------:R4:W3:Y:S01]  /*4640*/  F2I.U32.TRUNC.NTZ R20, R0 ;  /* 0x0000000000147305 */ /* 0x0008e2000020f000 */
[----:B------:R-:W4:Y:S01]  /*4650*/  LDC R21, c[0x0][0x148] ;  /* 0x00005200ff157b82 */ /* 0x000f220000000800 */
[----:B-1----:R-:W-:-:S02]  /*4660*/  SHF.R.U64 R12, R4, R6, R3 ;  /* 0x00000006040c7219 */ /* 0x002fc40000001203 */
[----:B------:R-:W-:-:S05]  /*4670*/  SHF.R.U32.HI R3, RZ, R6, R3 ;  /* 0x00000006ff037219 */ /* 0x000fca0000011603 */
[----:B------:R-:W1:Y:S01]  /*4680*/  LDC R24, c[0x0][0x8a8] ;  /* 0x00022a00ff187b82 */ /* 0x000e620000000800 */
[-CC-:B--2---:R-:W-:Y:S02]  /*4690*/  SHF.R.U64 R10, R12, R8.reuse, R3.reuse ;  /* 0x000000080c0a7219 */ /* 0x184fe40000001203 */
[----:B------:R-:W-:-:S05]  /*46a0*/  SHF.R.U32.HI R3, RZ, R8, R3 ;  /* 0x00000008ff037219 */ /* 0x000fca0000011603 */
[----:B------:R-:W2:Y:S01]  /*46b0*/  LDC R27, c[0x0][0x8f0] ;  /* 0x00023c00ff1b7b82 */ /* 0x000ea20000000800 */
[-C--:B---3--:R-:W-:Y:S02]  /*46c0*/  SHF.L.U32 R4, R5, R30.reuse, RZ ;  /* 0x0000001e05047219 */ /* 0x088fe400000006ff */
[-CC-:B------:R-:W-:Y:S02]  /*46d0*/  SHF.R.U64 R13, R10, R30.reuse, R3.reuse ;  /* 0x0000001e0a0d7219 */ /* 0x180fe40000001203 */
[----:B------:R-:W-:Y:S02]  /*46e0*/  SHF.R.U32.HI R5, RZ, R30, R3 ;  /* 0x0000001eff057219 */ /* 0x000fe40000011603 */
[----:B------:R-:W-:Y:S01]  /*46f0*/  LOP3.LUT R25, RZ, R4, RZ, 0x33, !PT ;  /* 0x00000004ff197212 */ /* 0x000fe200078e33ff */
[----:B------:R-:W3:Y:S01]  /*4700*/  LDC R29, c[0x0][0x8e0] ;  /* 0x00023800ff1d7b82 */ /* 0x000ee20000000800 */
[----:B------:R-:W-:Y:S01]  /*4710*/  SHF.L.U32 R30, R7, R30, RZ ;  /* 0x0000001e071e7219 */ /* 0x000fe200000006ff */
[----:B------:R-:W-:-:S06]  /*4720*/  IMAD.MOV.U32 R4, RZ, RZ, R13 ;  /* 0x000000ffff047224 */ /* 0x000fcc00078e000d */
[----:B------:R-:W1:Y:S01]  /*4730*/  LDC R31, c[0x0][0x8b8] ;  /* 0x00022e00ff1f7b82 */ /* 0x000e620000000800 */
[----:B------:R-:W-:Y:S05]  /*4740*/  @!P0 BRA `(.L_x_71) ;  /* 0x0000000000288947 */ /* 0x000fea0003800000 */
[----:B----4-:R-:W4:Y:S02]  /*4750*/  LDC R0, c[0x0][0x8f4] ;  /* 0x00023d00ff007b82 */ /* 0x010f240000000800 */
[----:B----4-:R-:W-:-:S05]  /*4760*/  IADD3 R3, P0, R13, R0, RZ ;  /* 0x000000000d037210 */ /* 0x010fca0007f1e0ff */
        /* <DEDUP_REMOVED lines=8> */
.L_x_71:
[----:B------:R-:W-:Y:S01]  /*47f0*/  ISETP.NE.AND P0, PT, R2, 0x1, PT ;  /* 0x000000010200780c */ /* 0x000fe20003f05270 */
[----:B------:R-:W-:Y:S01]  /*4800*/  IMAD.MOV R20, RZ, RZ, -R20 ;  /* 0x000000ffff147224 */ /* 0x000fe200078e0a14 */
[----:B--2-4-:R-:W-:Y:S01]  /*4810*/  SHF.R.U64 R0, R4, R27, R5 ;  /* 0x0000001b04007219 */ /* 0x014fe20000001205 */
[----:B-1----:R-:W-:Y:S01]  /*4820*/  VIADD R5, R24, 0xffffffff ;  /* 0xffffffff18057836 */ /* 0x002fe20000000000 */
[----:B------:R-:W-:Y:S02]  /*4830*/  LOP3.LUT R3, R10, R25, RZ, 0xc0, !PT ;  /* 0x000000190a037212 */ /* 0x000fe400078ec0ff */
[----:B------:R-:W-:Y:S01]  /*4840*/  R2UR UR47, R32 ;  /* 0x00000000202f72ca */ /* 0x000fe200000e0000 */
[----:B------:R-:W-:Y:S01]  /*4850*/  IMAD.MOV R4, RZ, RZ, -R0 ;  /* 0x000000ffff047224 */ /* 0x000fe200078e0a00 */
[----:B------:R-:W-:Y:S01]  /*4860*/  LOP3.LUT R5, R12, R5, RZ, 0xc0, !PT ;  /* 0x000000050c057212 */ /* 0x000fe200078ec0ff */
[----:B------:R-:W-:Y:S02]  /*4870*/  IMAD R3, R30, R0, R3 ;  /* 0x000000001e037224 */ /* 0x000fe400078e0203 */
[----:B---3--:R-:W-:-:S02]  /*4880*/  IMAD R0, R4, R29, R13 ;  /* 0x0000001d04007224 */ /* 0x008fc400078e020d */
[----:B------:R-:W-:Y:S02]  /*4890*/  @P0 IMAD R28, R21, R20, R26 ;  /* 0x00000014151c0224 */ /* 0x000fe400078e021a */
[----:B------:R-:W-:Y:S02]  /*48a0*/  IMAD R0, R0, R24, R5 ;  /* 0x0000001800007224 */ /* 0x000fe400078e0205 */
[----:B------:R-:W-:Y:S02]  /*48b0*/  IMAD R3, R3, R31, R28 ;  /* 0x0000001f03037224 */ /* 0x000fe400078e021c */
[----:B------:R-:W-:-:S03]  /*48c0*/  IMAD.MOV.U32 R4, RZ, RZ, 0x1 ;  /* 0x00000001ff047424 */ /* 0x000fc600078e00ff */
[----:B------:R-:W-:Y:S02]  /*48d0*/  SEL R8, R0, R3, !P0 ;  /* 0x0000000300087207 */ /* 0x000fe40004000000 */
[----:B------:R-:W-:Y:S02]  /*48e0*/  SEL R3, R3, R0, !P0 ;  /* 0x0000000003037207 */ /* 0x000fe40004000000 */
[----:B------:R-:W-:-:S07]  /*48f0*/  PRMT R0, R4, 0x7610, R0 ;  /* 0x0000761004007816 */ /* 0x000fce0000000000 */
.L_x_69:
[----:B------:R-:W-:Y:S01]  /*4900*/  LOP3.LUT P0, RZ, R0, 0xff, RZ, 0xc0, !PT ;  /* 0x000000ff00ff7812 */ /* 0x000fe2000780c0ff */
[----:B------:R-:W-:-:S04]  /*4910*/  UIMAD.WIDE.U32 UR4, UR51, -0xf0f0f0f, URZ ;  /* 0xf0f0f0f1330478a5 */ /* 0x000fc8000f8e003f */
[----:B------:R-:W-:-:S04]  /*4920*/  USHF.R.U32.HI UR4, URZ, 0x4, UR5 ;  /* 0x000000043f047899 */ /* 0x000fc80008011605 */
[----:B------:R-:W-:-:S04]  /*4930*/  UIMAD UR4, UR4, -0x11, UR51 ;  /* 0xffffffef040478a4 */ /* 0x000fc8000f8e0233 */
[----:B------:R-:W-:Y:S08]  /*4940*/  @P0 BRA `(.L_x_72) ;  /* 0xffffffcc00340947 */ /* 0x000ff0000383ffff */
[----:B------:R-:W-:-:S04]  /*4950*/  DEPBAR.LE SB0, 0x0 ;  /* 0x000080000000791a */ /* 0x000fc80000000000 */
[----:B------:R-:W-:Y:S05]  /*4960*/  EXIT ;  /* 0x000000000000794d */ /* 0x000fea0003800000 */
.L_x_9:
[----:B------:R-:W-:Y:S01]  /*4970*/  ULDC.64 UR4, c[0x0][0x8f8] ;  /* 0x00023e0000047ab9 */ /* 0x000fe20000000a00 */
[----:B------:R-:W-:Y:S01]  /*4980*/  PRMT R12, RZ, 0x7610, R12 ;  /* 0x00007610ff0c7816 */ /* 0x000fe2000000000c */
[----:B------:R-:W-:Y:S01]  /*4990*/  IMAD.MOV.U32 R5, RZ, RZ, -0x1 ;  /* 0xffffffffff057424 */ /* 0x000fe200078e00ff */
[----:B------:R-:W-:Y:S01]  /*49a0*/  ISETP.GE.U32.AND P1, PT, R16, UR4, PT ;  /* 0x0000000410007c0c */ /* 0x000fe2000bf26070 */
[----:B------:R-:W-:Y:S02]  /*49b0*/  IMAD.MOV.U32 R4, RZ, RZ, -0x1 ;  /* 0xffffffffff047424 */ /* 0x000fe400078e00ff */
[----:B------:R-:W-:Y:S01]  /*49c0*/  IMAD.MOV.U32 R6, RZ, RZ, -0x1 ;  /* 0xffffffffff067424 */ /* 0x000fe200078e00ff */
[----:B------:R-:W-:-:S13]  /*49d0*/  ISETP.GE.U32.AND.EX P1, PT, R17, UR5, PT, P1 ;  /* 0x0000000511007c0c */ /* 0x000fda000bf26110 */
        /* <DEDUP_REMOVED lines=19> */
.L_x_74:
[--C-:B------:R-:W-:Y:S01]  /*4b10*/  SHF.R.U64 R14, R14, R6, R15.reuse ;  /* 0x000000060e0e7219 */ /* 0x100fe2000000120f */
[----:B------:R-:W1:Y:S01]  /*4b20*/  LDC R12, c[0x0][0x8c0] ;  /* 0x00023000ff0c7b82 */ /* 0x000e620000000800 */
[----:B------:R-:W-:Y:S01]  /*4b30*/  I2FP.F32.U32 R5, R10 ;  /* 0x0000000a00057245 */ /* 0x000fe20000201000 */
[----:B------:R-:W-:Y:S01]  /*4b40*/  ULDC UR4, c[0x0][0x150] ;  /* 0x0000540000047ab9 */ /* 0x000fe20000000800 */
[----:B------:R-:W-:Y:S02]  /*4b50*/  SHF.R.U32.HI R4, RZ, R6, R15 ;  /* 0x00000006ff047219 */ /* 0x000fe4000001160f */
[----:B------:R-:W-:Y:S01]  /*4b60*/  IADD3 R11, P1, RZ, -R14, RZ ;  /* 0x8000000eff0b7210 */ /* 0x000fe20007f3e0ff */
[----:B------:R-:W-:Y:S01]  /*4b70*/  FMUL R15, R5, UR4 ;  /* 0x00000004050f7c20 */ /* 0x000fe20008400000 */
[----:B------:R-:W-:Y:S01]  /*4b80*/  ULDC UR4, c[0x0][0x154] ;  /* 0x0000550000047ab9 */ /* 0x000fe20000000800 */
[----:B------:R-:W2:Y:S02]  /*4b90*/  LDC.64 R28, c[0x0][0x8e8] ;  /* 0x00023a00ff1c7b82 */ /* 0x000ea40000000a00 */
[----:B------:R-:W-:-:S02]  /*4ba0*/  IMAD.X R13, RZ, RZ, ~R4, P1 ;  /* 0x000000ffff0d7224 */ /* 0x000fc400008e0e04 */
[----:B------:R-:W3:Y:S01]  /*4bb0*/  F2I.U32.TRUNC.NTZ R15, R15 ;  /* 0x0000000f000f7305 */ /* 0x000ee2000020f000 */
[----:B------:R-:W-:-:S03]  /*4bc0*/  IMAD.WIDE.U32 R4, R11, R24, R16 ;  /* 0x000000180b047225 */ /* 0x000fc600078e0010 */
[----:B------:R-:W4:Y:S01]  /*4bd0*/  LDC R21, c[0x0][0x144] ;  /* 0x00005100ff157b82 */ /* 0x000f220000000800 */
[----:B------:R-:W-:-:S04]  /*4be0*/  IMAD R6, R13, R24, RZ ;  /* 0x000000180d067224 */ /* 0x000fc800078e02ff */
[----:B------:R-:W-:-:S03]  /*4bf0*/  IMAD R11, R11, R25, R6 ;  /* 0x000000190b0b7224 */ /* 0x000fc600078e0206 */
[----:B------:R-:W5:Y:S02]  /*4c00*/  LDC R20, c[0x0][0x8b0] ;  /* 0x00022c00ff147b82 */ /* 0x000f640000000800 */
[----:B------:R-:W-:Y:S02]  /*4c10*/  IADD3 R5, R5, R11, RZ ;  /* 0x0000000b05057210 */ /* 0x000fe40007ffe0ff */
[----:B------:R-:W-:Y:S02]  /*4c20*/  I2FP.F32.U32 R11, R7 ;  /* 0x00000007000b7245 */ /* 0x000fe40000201000 */
[-C--:B-1----:R-:W-:Y:S01]  /*4c30*/  SHF.R.U64 R6, R4, R12.reuse, R5 ;  /* 0x0000000c04067219 */ /* 0x082fe20000001205 */
[----:B---3--:R-:W-:Y:S01]  /*4c40*/  IMAD.MOV R4, RZ, RZ, -R15 ;  /* 0x000000ffff047224 */ /* 0x008fe200078e0a0f */
[----:B------:R-:W1:Y:S01]  /*4c50*/  LDC R13, c[0x0][0x900] ;  /* 0x00024000ff0d7b82 */ /* 0x000e620000000800 */
[----:B--2---:R-:W-:Y:S01]  /*4c60*/  ISETP.NE.U32.AND P1, PT, R28, RZ, PT ;  /* 0x000000ff1c00720c */ /* 0x004fe20003f25070 */
[----:B------:R-:W-:Y:S01]  /*4c70*/  FMUL R11, R11, UR4 ;  /* 0x000000040b0b7c20 */ /* 0x000fe20008400000 */
[----:B------:R-:W-:Y:S01]  /*4c80*/  SHF.R.U32.HI R5, RZ, R12, R5 ;  /* 0x0000000cff057219 */ /* 0x000fe20000011605 */
[----:B------:R-:W-:Y:S01]  /*4c90*/  IMAD.MOV.U32 R12, RZ, RZ, -0x1 ;  /* 0xffffffffff0c7424 */ /* 0x000fe200078e00ff */
[----:B------:R-:W-:-:S03]  /*4ca0*/  ISETP.NE.AND.EX P1, PT, R29, RZ, PT, P1 ;  /* 0x000000ff1d00720c */ /* 0x000fc60003f25310 */
[----:B------:R-:W2:Y:S01]  /*4cb0*/  LDC R22, c[0x0][0x148] ;  /* 0x00005200ff167b82 */ /* 0x000ea20000000800 */
[----:B----4-:R-:W-:Y:S02]  /*4cc0*/  IMAD R26, R21, R4, R10 ;  /* 0x00000004151a7224 */ /* 0x010fe400078e020a */
[----:B------:R-:W-:-:S05]  /*4cd0*/  IMAD.MOV.U32 R10, RZ, RZ, 0x1 ;  /* 0x00000001ff0a7424 */ /* 0x000fca00078e00ff */
[----:B------:R-:W3:Y:S01]  /*4ce0*/  LDC R24, c[0x0][0x8a8] ;  /* 0x00022a00ff187b82 */ /* 0x000ee20000000800 */
[-CC-:B-----5:R-:W-:Y:S02]  /*4cf0*/  SHF.R.U64 R21, R6, R20.reuse, R5.reuse ;  /* 0x0000001406157219 */ /* 0x1a0fe40000001205 */
[----:B------:R-:W-:Y:S02]  /*4d00*/  SHF.R.U32.HI R4, RZ, R20, R5 ;  /* 0x00000014ff047219 */ /* 0x000fe40000011605 */
[----:B------:R4:W1:Y:S03]  /*4d10*/  F2I.U32.TRUNC.NTZ R20, R11 ;  /* 0x0000000b00147305 */ /* 0x000866000020f000 */
[----:B------:R-:W2:Y:S01]  /*4d20*/  LDC R25, c[0x0][0x8f0] ;  /* 0x00023c00ff197b82 */ /* 0x000ea20000000800 */
[-C--:B-1----:R-:W-:Y:S02]  /*4d30*/  SHF.R.U64 R23, R21, R13.reuse, R4 ;  /* 0x0000000d15177219 */ /* 0x082fe40000001204 */
[----:B------:R-:W-:-:S02]  /*4d40*/  SHF.L.U32 R12, R12, R13, RZ ;  /* 0x0000000d0c0c7219 */ /* 0x000fc400000006ff */
[-C--:B------:R-:W-:Y:S01]  /*4d50*/  SHF.R.U32.HI R5, RZ, R13.reuse, R4 ;  /* 0x0000000dff057219 */ /* 0x080fe20000011604 */
[----:B------:R-:W-:Y:S01]  /*4d60*/  IMAD.MOV.U32 R4, RZ, RZ, R23 ;  /* 0x000000ffff047224 */ /* 0x000fe200078e0017 */
[----:B------:R-:W-:Y:S01]  /*4d70*/  SHF.L.U32 R30, R10, R13, RZ ;  /* 0x0000000d0a1e7219 */ /* 0x000fe200000006ff */
[----:B------:R-:W1:Y:S01]  /*4d80*/  LDC R27, c[0x0][0x8e0] ;  /* 0x00023800ff1b7b82 */ /* 0x000e620000000800 */
[----:B------:R-:W-:-:S07]  /*4d90*/  LOP3.LUT R32, RZ, R12, RZ, 0x33, !PT ;  /* 0x0000000cff207212 */ /* 0x000fce00078e33ff */
[----:B------:R-:W1:Y:S01]  /*4da0*/  LDC R31, c[0x0][0x8b8] ;  /* 0x00022e00ff1f7b82 */ /* 0x000e620000000800 */
[----:B----4-:R-:W-:Y:S05]  /*4db0*/  @!P1 BRA `(.L_x_75) ;  /* 0x0000000000289947 */ /* 0x010fea0003800000 */
[----:B------:R-:W4:Y:S02]  /*4dc0*/  LDC R4, c[0x0][0x8f4] ;  /* 0x00023d00ff047b82 */ /* 0x000f240000000800 */
        /* <DEDUP_REMOVED lines=9> */
.L_x_75:
[----:B------:R-:W-:Y:S01]  /*4e60*/  ISETP.NE.AND P1, PT, R2, 0x1, PT ;  /* 0x000000010200780c */ /* 0x000fe20003f25270 */
[----:B------:R-:W-:Y:S01]  /*4e70*/  IMAD.MOV R20, RZ, RZ, -R20 ;  /* 0x000000ffff147224 */ /* 0x000fe200078e0a14 */
[----:B--2---:R-:W-:Y:S01]  /*4e80*/  SHF.R.U64 R5, R4, R25, R5 ;  /* 0x0000001904057219 */ /* 0x004fe20000001205 */
[----:B---3--:R-:W-:Y:S01]  /*4e90*/  VIADD R11, R24, 0xffffffff ;  /* 0xffffffff180b7836 */ /* 0x008fe20000000000 */
[----:B------:R-:W-:Y:S01]  /*4ea0*/  LOP3.LUT R4, R21, R32, RZ, 0xc0, !PT ;  /* 0x0000002015047212 */ /* 0x000fe200078ec0ff */
[----:B------:R-:W-:Y:S02]  /*4eb0*/  IMAD.MOV.U32 R12, RZ, RZ, 0x1 ;  /* 0x00000001ff0c7424 */ /* 0x000fe400078e00ff */
[----:B------:R-:W-:Y:S02]  /*4ec0*/  IMAD.MOV R10, RZ, RZ, -R5 ;  /* 0x000000ffff0a7224 */ /* 0x000fe400078e0a05 */
[----:B------:R-:W-:Y:S02]  /*4ed0*/  IMAD R5, R30, R5, R4 ;  /* 0x000000051e057224 */ /* 0x000fe400078e0204 */
[----:B-1----:R-:W-:-:S02]  /*4ee0*/  IMAD R4, R10, R27, R23 ;  /* 0x0000001b0a047224 */ /* 0x002fc400078e0217 */
[----:B------:R-:W-:Y:S01]  /*4ef0*/  @P1 IMAD R26, R22, R20, R7 ;  /* 0x00000014161a1224 */ /* 0x000fe200078e0207 */
[----:B------:R-:W-:-:S03]  /*4f00*/  LOP3.LUT R7, R6, R11, RZ, 0xc0, !PT ;  /* 0x0000000b06077212 */ /* 0x000fc600078ec0ff */
[----:B------:R-:W-:Y:S02]  /*4f10*/  IMAD R5, R5, R31, R26 ;  /* 0x0000001f05057224 */ /* 0x000fe400078e021a */
[----:B------:R-:W-:-:S05]  /*4f20*/  IMAD R6, R4, R24, R7 ;  /* 0x0000001804067224 */ /* 0x000fca00078e0207 */
[----:B------:R-:W-:Y:S02]  /*4f30*/  SEL R4, R6, R5, !P1 ;  /* 0x0000000506047207 */ /* 0x000fe40004800000 */
[----:B------:R-:W-:Y:S01]  /*4f40*/  SEL R5, R5, R6, !P1 ;  /* 0x0000000605057207 */ /* 0x000fe20004800000 */
[----:B------:R-:W-:-:S07]  /*4f50*/  IMAD.MOV.U32 R6, RZ, RZ, R14 ;  /* 0x000000ffff067224 */ /* 0x000fce00078e000e */
.L_x_73:
[----:B------:R-:W-:-:S08]  /*4f60*/  NOP ;  /* 0x0000000000007918 */ /* 0x000fd00000000000 */
[----:B------:R-:W1:-:S00]  /*4f70*/  USETMAXREG.DEALLOC.CTAPOOL 0x28 ;  /* 0x00000028000079c8 */ /* 0x000e4000080e0500 */
[----:B-1----:R-:W-:-:S13]  /*4f80*/  ISETP.NE.AND P1, PT, R3, 0x1, PT ;  /* 0x000000010300780c */ /* 0x002fda0003f25270 */
[----:B------:R-:W-:Y:S05]  /*4f90*/  @!P1 EXIT ;  /* 0x000000000000994d */ /* 0x000fea0003800000 */
[----:B------:R-:W-:Y:S05]  /*4fa0*/  @!P4 BRA `(.L_x_76) ;  /* 0x0000000c00c4c947 */ /* 0x000fea0003800000 */
[----:B------:R-:W-:-:S13]  /*4fb0*/  ISETP.NE.OR P0, PT, R3, 0x2, P0 ;  /* 0x000000020300780c */ /* 0x000fda0000705670 */
[----:B------:R-:W-:Y:S05]  /*4fc0*/  @P0 EXIT ;  /* 0x000000000000094d */ /* 0x000fea0003800000 */
[----:B------:R-:W-:-:S13]  /*4fd0*/  LOP3.LUT P1, RZ, R12, 0xff, RZ, 0xc0, !PT ;  /* 0x000000ff0cff7812 */ /* 0x000fda000782c0ff */
[----:B------:R-:W-:Y:S05]  /*4fe0*/  @!P1 BRA `(.L_x_77) ;  /* 0x0000000000189947 */ /* 0x000fea0003800000 */
[----:B------:R-:W-:Y:S01]  /*4ff0*/  UMOV UR4, 0x400 ;  /* 0x0000040000047882 */ /* 0x000fe20000000000 */
[----:B------:R-:W-:Y:S01]  /*5000*/  IMAD.MOV.U32 R3, RZ, RZ, RZ ;  /* 0x000000ffff037224 */ /* 0x000fe200078e00ff */
[----:B------:R-:W-:-:S04]  /*5010*/  ULEA UR4, UR43, UR4, 0x18 ;  /* 0x000000042b047291 */ /* 0x000fc8000f8ec03f */
[----:B------:R-:W-:-:S05]  /*5020*/  SHF.L.U32 R3, R3, 0x1f, RZ ;  /* 0x0000001f03037819 */ /* 0x000fca00000006ff */
[----:B------:R-:W1:Y:S02]  /*5030*/  SYNCS.PHASECHK.TRANS64.TRYWAIT P0, [UR4+0x138], R3 ;  /* 0x00013803ff0075a7 */ /* 0x000e640008000144 */
[----:B-1----:R-:W-:Y:S05]  /*5040*/  @!P0 BRA `(.L_x_78) ;  /* 0x0000002400b08947 */ /* 0x002fea0003800000 */
.L_x_77:
[----:B-1----:R-:W-:Y:S01]  /*5050*/  PRMT R3, RZ, 0x7610, R3 ;  /* 0x00007610ff037816 */ /* 0x002fe20000000003 */
[----:B------:R-:W-:Y:S06]  /*5060*/  @P3 BRA `(.L_x_79) ;  /* 0x0000000000243947 */ /* 0x000fec0003800000 */
[----:B------:R-:W-:Y:S02]  /*5070*/  ULDC.64 UR4, c[0x0][0x588] ;  /* 0x0001620000047ab9 */ /* 0x000fe40000000a00 */
[----:B------:R-:W-:-:S04]  /*5080*/  ISETP.NE.U32.AND P0, PT, RZ, UR4, PT ;  /* 0x00000004ff007c0c */ /* 0x000fc8000bf05070 */
[----:B------:R-:W-:-:S13]  /*5090*/  ISETP.NE.AND.EX P0, PT, RZ, UR5, PT, P0 ;  /* 0x00000005ff007c0c */ /* 0x000fda000bf05300 */
[----:B------:R-:W-:Y:S05]  /*50a0*/  @!P0 BRA `(.L_x_80) ;  /* 0x00000000000c8947 */ /* 0x000fea0003800000 */
[----:B------:R1:W5:Y:S01]  /*50b0*/  LDG.E R8, desc[UR38][R8.64] ;  /* 0x0000002608087981 */ /* 0x000362000c1e1900 */
[----:B------:R-:W-:Y:S01]  /*50c0*/  IMAD.MOV.U32 R3, RZ, RZ, 0x1 ;  /* 0x00000001ff037424 */ /* 0x000fe200078e00ff */
[----:B------:R-:W-:Y:S06]  /*50d0*/  BRA `(.L_x_79) ;  /* 0x0000000000087947 */ /* 0x000fec0003800000 */
.L_x_80:
[----:B------:R-:W2:Y:S01]  /*50e0*/  LDC R8, c[0x0][0x580] ;  /* 0x00016000ff087b82 */ /* 0x000ea20000000800 */
[----:B------:R-:W-:-:S07]  /*50f0*/  IMAD.MOV.U32 R3, RZ, RZ, 0x1 ;  /* 0x00000001ff037424 */ /* 0x000fce00078e00ff */
.L_x_79:
[----:B-1----:R-:W-:Y:S01]  /*5100*/  IMAD.MOV.U32 R9, RZ, RZ, 0x1 ;  /* 0x00000001ff097424 */ /* 0x002fe200078e00ff */
[----:B------:R-:W-:Y:S06]  /*5110*/  @!P1 BRA `(.L_x_81) ;  /* 0x0000000c00109947 */ /* 0x000fec0003800000 */
[----:B------:R-:W1:Y:S01]  /*5120*/  LDC R10, c[0x0][0x900] ;  /* 0x00024000ff0a7b82 */ /* 0x000e620000000800 */
[----:B------:R-:W-:Y:S01]  /*5130*/  IMAD.MOV.U32 R7, RZ, RZ, -0x1 ;  /* 0xffffffffff077424 */ /* 0x000fe200078e00ff */
[----:B------:R-:W-:Y:S01]  /*5140*/  LOP3.LUT R11, R0, 0x2, RZ, 0xfc, !PT ;  /* 0x00000002000b7812 */ /* 0x000fe200078efcff */
[----:B------:R-:W-:Y:S01]  /*5150*/  IMAD.MOV.U32 R9, RZ, RZ, 0x1 ;  /* 0x00000001ff097424 */ /* 0x000fe200078e00ff */
[----:B------:R-:W-:Y:S01]  /*5160*/  ULDC.64 UR6, c[0x0][0x198] ;  /* 0x0000660000067ab9 */ /* 0x000fe20000000a00 */
[----:B------:R-:W-:Y:S01]  /*5170*/  ULDC.64 UR22, c[0x0][0x588] ;  /* 0x0001620000167ab9 */ /* 0x000fe20000000a00 */
[----:B------:R-:W-:Y:S01]  /*5180*/  ULDC.64 UR24, c[0x0][0x8f8] ;  /* 0x00023e0000187ab9 */ /* 0x000fe20000000a00 */
[----:B------:R-:W-:Y:S01]  /*5190*/  ULDC.64 UR14, c[0x0][0x590] ;  /* 0x00016400000e7ab9 */ /* 0x000fe20000000a00 */
[----:B------:R-:W3:Y:S01]  /*51a0*/  LDC R12, c[0x0][0x8a8] ;  /* 0x00022a00ff0c7b82 */ /* 0x000ee20000000800 */
[-C--:B-1----:R-:W-:Y:S02]  /*51b0*/  SHF.L.U32 R7, R7, R10.reuse, RZ ;  /* 0x0000000a07077219 */ /* 0x082fe400000006ff */
[----:B------:R-:W-:Y:S01]  /*51c0*/  SHF.L.U32 R10, R9, R10, RZ ;  /* 0x0000000a090a7219 */ /* 0x000fe200000006ff */
[----:B------:R-:W-:Y:S01]  /*51d0*/  IMAD.MOV.U32 R9, RZ, RZ, 0x1 ;  /* 0x00000001ff097424 */ /* 0x000fe200078e00ff */
[----:B------:R-:W-:Y:S01]  /*51e0*/  LOP3.LUT R13, RZ, R7, RZ, 0x33, !PT ;  /* 0x00000007ff0d7212 */ /* 0x000fe200078e33ff */
[----:B---3--:R-:W-:-:S07]  /*51f0*/  VIADD R12, R12, 0xffffffff ;  /* 0xffffffff0c0c7836 */ /* 0x008fce0000000000 */
.L_x_101:
[----:B------:R-:W-:Y:S02]  /*5200*/  ISETP.NE.U32.AND P0, PT, RZ, UR14, PT ;  /* 0x0000000eff007c0c */ /* 0x000fe4000bf05070 */
[----:B------:R-:W-:Y:S02]  /*5210*/  R2UR UR11, R5 ;  /* 0x00000000050b72ca */ /* 0x000fe400000e0000 */
[----:B------:R-:W-:Y:S02]  /*5220*/  R2UR UR10, R4 ;  /* 0x00000000040a72ca */ /* 0x000fe400000e0000 */
[----:B------:R-:W-:-:S09]  /*5230*/  ISETP.NE.AND.EX P0, PT, RZ, UR15, PT, P0 ;  /* 0x0000000fff007c0c */ /* 0x000fd2000bf05300 */
[----:B------:R-:W-:Y:S02]  /*5240*/  USHF.L.U32 UR11, UR11, 0x7, URZ ;  /* 0x000000070b0b7899 */ /* 0x000fe4000800063f */
[----:B------:R-:W-:Y:S02]  /*5250*/  USHF.L.U32 UR10, UR10, 0x6, URZ ;  /* 0x000000060a0a7899 */ /* 0x000fe4000800063f */
[----:B------:R-:W-:Y:S10]  /*5260*/  @!P0 BRA `(.L_x_82) ;  /* 0x00000000002c8947 */ /* 0x000ff40003800000 */
[----:B------:R-:W-:-:S04]  /*5270*/  ISETP.NE.U32.AND P1, PT, RZ, UR22, PT ;  /* 0x00000016ff007c0c */ /* 0x000fc8000bf25070 */
[----:B------:R-:W-:-:S13]  /*5280*/  ISETP.NE.AND.EX P1, PT, RZ, UR23, PT, P1 ;  /* 0x00000017ff007c0c */ /* 0x000fda000bf25310 */
[----:B------:R-:W-:Y:S05]  /*5290*/  @!P1 BRA `(.L_x_83) ;  /* 0x0000000000189947 */ /* 0x000fea0003800000 */
[----:B------:R-:W1:Y:S01]  /*52a0*/  LDC.64 R4, c[0x0][0x588] ;  /* 0x00016200ff047b82 */ /* 0x000e620000000a00 */
[----:B------:R-:W-:-:S04]  /*52b0*/  IMAD R3, R6, UR14, RZ ;  /* 0x0000000e06037c24 */ /* 0x000fc8000f8e02ff */
[----:B-1----:R-:W-:-:S05]  /*52c0*/  IMAD.WIDE R4, R3, 0x4, R4 ;  /* 0x0000000403047825 */ /* 0x002fca00078e0204 */
[----:B--2--5:R1:W5:Y:S01]  /*52d0*/  LDG.E R8, desc[UR38][R4.64] ;  /* 0x0000002604087981 */ /* 0x024362000c1e1900 */
[----:B------:R-:W-:Y:S01]  /*52e0*/  IMAD.MOV.U32 R3, RZ, RZ, 0x1 ;  /* 0x00000001ff037424 */ /* 0x000fe200078e00ff */
[----:B------:R-:W-:Y:S06]  /*52f0*/  BRA `(.L_x_82) ;  /* 0x0000000000087947 */ /* 0x000fec0003800000 */
.L_x_83:
[----:B--2--5:R-:W3:Y:S01]  /*5300*/  LDC R8, c[0x0][0x580] ;  /* 0x00016000ff087b82 */ /* 0x024ee20000000800 */
[----:B------:R-:W-:-:S07]  /*5310*/  IMAD.MOV.U32 R3, RZ, RZ, 0x1 ;  /* 0x00000001ff037424 */ /* 0x000fce00078e00ff */
.L_x_82:
[----:B------:R-:W-:Y:S05]  /*5320*/  @!P0 BRA `(.L_x_84) ;  /* 0x00000000001c8947 */ /* 0x000fea0003800000 */
[----:B------:R-:W-:-:S13]  /*5330*/  LOP3.LUT P2, RZ, R3, 0xff, RZ, 0xc0, !PT ;  /* 0x000000ff03ff7812 */ /* 0x000fda000784c0ff */
[----:B-1----:R-:W1:Y:S02]  /*5340*/  @!P2 LDC.64 R4, c[0x0][0x588] ;  /* 0x00016200ff04ab82 */ /* 0x002e640000000a00 */
[----:B-1----:R-:W-:-:S04]  /*5350*/  @!P2 ISETP.NE.U32.AND P0, PT, R4, RZ, PT ;  /* 0x000000ff0400a20c */ /* 0x002fc80003f05070 */
[----:B------:R-:W-:Y:S02]  /*5360*/  @!P2 ISETP.NE.AND.EX P1, PT, R5, RZ, PT, P0 ;  /* 0x000000ff0500a20c */ /* 0x000fe40003f25300 */
[----:B--23-5:R-:W-:Y:S02]  /*5370*/  @P2 FSETP.EQ.AND P0, PT, R8, RZ, PT ;  /* 0x000000ff0800220b */ /* 0x02cfe40003f02000 */
[----:B------:R-:W-:Y:S01]  /*5380*/  @!P2 PLOP3.LUT P0, PT, P1, PT, PT, 0x8, 0x0 ;  /* 0x000000000000a81c */ /* 0x000fe20000f0e170 */
[----:B------:R-:W-:-:S12]  /*5390*/  BRA `(.L_x_85) ;  /* 0x0000000000047947 */ /* 0x000fd80003800000 */
.L_x_84:
[----:B--23-5:R-:W-:-:S13]  /*53a0*/  FSETP.EQ.AND P0, PT, R8, RZ, PT ;  /* 0x000000ff0800720b */ /* 0x02cfda0003f02000 */
.L_x_85:
[----:B------:R-:W-:Y:S02]  /*53b0*/  ISETP.NE.AND P2, PT, R11, 0x3, PT ;  /* 0x000000030b00780c */ /* 0x000fe40003f45270 */
[----:B------:R-:W-:-:S04]  /*53c0*/  ELECT P1, URZ, PT ;  /* 0x00000000003f782f */ /* 0x000fc80003820000 */
[----:B------:R-:W-:-:S07]  /*53d0*/  PLOP3.LUT P0, PT, P1, P0, PT, 0x20, 0x0 ;  /* 0x000000000000781c */ /* 0x000fce0000f00470 */
[----:B------:R-:W-:Y:S06]  /*53e0*/  @!P2 BRA `(.L_x_86) ;  /* 0x000000000004a947 */ /* 0x000fec0003800000 */
[----:B------:R-:W-:Y:S01]  /*53f0*/  BPT.TRAP 0x1 ;  /* 0x000000040000795c */ /* 0x000fe20000300000 */
.L_x_86:
[----:B------:R-:W2:Y:S01]  /*5400*/  S2UR UR43, SR_CgaCtaId ;  /* 0x00000000002b79c3 */ /* 0x000ea20000008800 */
[----:B------:R-:W-:Y:S01]  /*5410*/  UMOV UR4, 0x400 ;  /* 0x0000040000047882 */ /* 0x000fe20000000000 */
[----:B-1----:R-:W-:Y:S01]  /*5420*/  SHF.L.U32 R4, R9, 0x1f, RZ ;  /* 0x0000001f09047819 */ /* 0x002fe200000006ff */
[----:B--2---:R-:W-:-:S09]  /*5430*/  ULEA UR5, UR43, UR4, 0x18 ;  /* 0x000000042b057291 */ /* 0x004fd2000f8ec03f */
[----:B------:R-:W1:Y:S02]  /*5440*/  SYNCS.PHASECHK.TRANS64.TRYWAIT P1, [UR5+0x120], R4 ;  /* 0x00012004ff0075a7 */ /* 0x000e640008020145 */
[----:B-1----:R-:W-:Y:S05]  /*5450*/  @!P1 BRA `(.L_x_87) ;  /* 0x0000002000c49947 */ /* 0x002fea0003800000 */
.L_x_144:
[----:B------:R-:W-:Y:S04]  /*5460*/  BSSY B0, `(.L_x_88) ;  /* 0x000000e000007945 */ /* 0x000fe80003800000 */
[----:B------:R-:W-:Y:S05]  /*5470*/  @!P0 BRA `(.L_x_89) ;  /* 0x0000000000308947 */ /* 0x000fea0003800000 */
[----:B------:R-:W-:Y:S01]  /*5480*/  R2UR UR12, R6 ;  /* 0x00000000060c72ca */ /* 0x000fe200000e0000 */
[----:B------:R-:W-:Y:S02]  /*5490*/  UIADD3 UR16, UP0, UR6, 0x3f0, URZ ;  /* 0x000003f006107890 */ /* 0x000fe4000ff1e03f */
[----:B------:R-:W-:Y:S02]  /*54a0*/  UIADD3 UR8, UR5, 0x200, URZ ;  /* 0x0000020005087890 */ /* 0x000fe4000fffe03f */
[----:B------:R-:W-:Y:S02]  /*54b0*/  UIADD3 UR9, UR5, 0x110, URZ ;  /* 0x0000011005097890 */ /* 0x000fe4000fffe03f */
[----:B------:R-:W-:Y:S01]  /*54c0*/  UIADD3.X UR17, URZ, UR7, URZ, UP0, !UPT ;  /* 0x000000073f117290 */ /* 0x000fe200087fe43f */
[----:B------:R-:W-:Y:S01]  /*54d0*/  UMOV UR18, 0x0 ;  /* 0x0000000000127882 */ /* 0x000fe20000000000 */
[----:B------:R-:W-:-:S07]  /*54e0*/  UMOV UR19, 0x10000000 ;  /* 0x1000000000137882 */ /* 0x000fce0000000000 */
[----:B------:R2:W-:Y:S02]  /*54f0*/  UTMALDG.3D [UR8], [UR16], desc[UR18] ;  /* 0x00001208100075b4 */ /* 0x0005e40008011000 */
[----:B--2---:R-:W-:Y:S05]  /*5500*/  @!P2 BRA `(.L_x_90) ;  /* 0x000000000004a947 */ /* 0x004fea0003800000 */
[----:B------:R-:W-:Y:S01]  /*5510*/  BPT.TRAP 0x1 ;  /* 0x000000040000795c */ /* 0x000fe20000300000 */
.L_x_90:
[----:B-1----:R-:W1:Y:S02]  /*5520*/  LDC R5, c[0x0][0x800] ;  /* 0x00020000ff057b82 */ /* 0x002e640000000800 */
[----:B-1----:R2:W-:Y:S02]  /*5530*/  SYNCS.ARRIVE.TRANS64.RED.A0TR RZ, [UR5+0x110], R5 ;  /* 0x00011005ffff79a7 */ /* 0x0025e40008300405 */
.L_x_89:
[----:B------:R-:W-:Y:S05]  /*5540*/  BSYNC B0 ;  /* 0x0000000000007941 */ /* 0x000fea0003800000 */
.L_x_88:
[----:B------:R-:W-:Y:S05]  /*5550*/  @!P2 BRA `(.L_x_91) ;  /* 0x000000000004a947 */ /* 0x000fea0003800000 */
[----:B------:R-:W-:Y:S01]  /*5560*/  BPT.TRAP 0x1 ;  /* 0x000000040000795c */ /* 0x000fe20000300000 */
.L_x_91:
[----:B------:R-:W-:-:S04]  /*5570*/  UIADD3 UR4, UR5, 0x110, URZ ;  /* 0x0000011005047890 */ /* 0x000fc8000fffe03f */
[----:B------:R-:W-:-:S09]  /*5580*/  UPRMT UR4, UR43, 0x654, UR4 ;  /* 0x000006542b047896 */ /* 0x000fd20008000004 */
[----:B------:R-:W-:Y:S01]  /*5590*/  SYNCS.ARRIVE.TRANS64.RED.A1T0 RZ, [UR4], RZ ;  /* 0x000000ffffff79a7 */ /* 0x000fe20008100404 */
[----:B------:R-:W-:Y:S05]  /*55a0*/  @!P2 BRA `(.L_x_92) ;  /* 0x000000000004a947 */ /* 0x000fea0003800000 */
[----:B------:R-:W-:Y:S01]  /*55b0*/  BPT.TRAP 0x1 ;  /* 0x000000040000795c */ /* 0x000fe20000300000 */
.L_x_92:
[----:B------:R-:W3:Y:S02]  /*55c0*/  SYNCS.PHASECHK.TRANS64.TRYWAIT P1, [UR5+0x128], R4 ;  /* 0x00012804ff0075a7 */ /* 0x000ee40008020145 */
[----:B---3--:R-:W-:Y:S05]  /*55d0*/  @!P1 BRA `(.L_x_93) ;  /* 0x00000020007c9947 */ /* 0x008fea0003800000 */
.L_x_145:
[----:B------:R-:W-:Y:S04]  /*55e0*/  BSSY B0, `(.L_x_94) ;  /* 0x0000010000007945 */ /* 0x000fe80003800000 */
[----:B------:R-:W-:Y:S05]  /*55f0*/  @!P0 BRA `(.L_x_95) ;  /* 0x0000000000388947 */ /* 0x000fea0003800000 */
[----:B------:R-:W-:Y:S01]  /*5600*/  R2UR UR20, R6 ;  /* 0x00000000061472ca */ /* 0x000fe200000e0000 */
[----:B------:R-:W-:Y:S02]  /*5610*/  UIADD3 UR8, UP0, UR6, 0x3f0, URZ ;  /* 0x000003f006087890 */ /* 0x000fe4000ff1e03f */
[----:B------:R-:W-:Y:S02]  /*5620*/  UIADD3 UR18, UR10, 0x20, URZ ;  /* 0x000000200a127890 */ /* 0x000fe4000fffe03f */
[----:B------:R-:W-:Y:S02]  /*5630*/  UIADD3 UR16, UR5, 0x1200, URZ ;  /* 0x0000120005107890 */ /* 0x000fe4000fffe03f */
[----:B------:R-:W-:Y:S02]  /*5640*/  UIADD3 UR17, UR5, 0x118, URZ ;  /* 0x0000011805117890 */ /* 0x000fe4000fffe03f */
[----:B------:R-:W-:Y:S01]  /*5650*/  UIADD3.X UR9, URZ, UR7, URZ, UP0, !UPT ;  /* 0x000000073f097290 */ /* 0x000fe200087fe43f */
[----:B------:R-:W-:Y:S01]  /*5660*/  UMOV UR12, 0x0 ;  /* 0x00000000000c7882 */ /* 0x000fe20000000000 */
[----:B------:R-:W-:Y:S01]  /*5670*/  UMOV UR13, 0x10000000 ;  /* 0x10000000000d7882 */ /* 0x000fe20000000000 */
[----:B------:R-:W-:-:S06]  /*5680*/  UMOV UR19, UR11 ;  /* 0x0000000b00137c82 */ /* 0x000fcc0008000000 */
[----:B------:R3:W-:Y:S02]  /*5690*/  UTMALDG.3D [UR16], [UR8], desc[UR12] ;  /* 0x00000c10080075b4 */ /* 0x0007e40008011000 */
[----:B---3--:R-:W-:Y:S05]  /*56a0*/  @!P2 BRA `(.L_x_96) ;  /* 0x000000000004a947 */ /* 0x008fea0003800000 */
[----:B------:R-:W-:Y:S01]  /*56b0*/  BPT.TRAP 0x1 ;  /* 0x000000040000795c */ /* 0x000fe20000300000 */
.L_x_96:
[----:B-1----:R-:W1:Y:S02]  /*56c0*/  LDC R4, c[0x0][0x800] ;  /* 0x00020000ff047b82 */ /* 0x002e640000000800 */
[----:B-1----:R3:W-:Y:S02]  /*56d0*/  SYNCS.ARRIVE.TRANS64.RED.A0TR RZ, [UR5+0x118], R4 ;  /* 0x00011804ffff79a7 */ /* 0x0027e40008300405 */
.L_x_95:
[----:B------:R-:W-:Y:S05]  /*56e0*/  BSYNC B0 ;  /* 0x0000000000007941 */ /* 0x000fea0003800000 */
.L_x_94:
[----:B------:R-:W-:Y:S05]  /*56f0*/  @!P2 BRA `(.L_x_97) ;  /* 0x000000000004a947 */ /* 0x000fea0003800000 */
[----:B------:R-:W-:Y:S01]  /*5700*/  BPT.TRAP 0x1 ;  /* 0x000000040000795c */ /* 0x000fe20000300000 */
.L_x_97:
[----:B------:R-:W-:Y:S01]  /*5710*/  IADD3 R16, P0, R16, UR36, RZ ;  /* 0x0000002410107c10 */ /* 0x000fe2000ff1e0ff */
[----:B------:R-:W-:Y:S01]  /*5720*/  UIADD3 UR4, UR5, 0x118, URZ ;  /* 0x0000011805047890 */ /* 0x000fe2000fffe03f */
[----:B------:R-:W-:Y:S01]  /*5730*/  LOP3.LUT R9, R9, 0x1, RZ, 0x3c, !PT ;  /* 0x0000000109097812 */ /* 0x000fe200078e3cff */
[----:B-12---:R-:W-:Y:S01]  /*5740*/  IMAD.MOV.U32 R5, RZ, RZ, -0x1 ;  /* 0xffffffffff057424 */ /* 0x006fe200078e00ff */
[----:B------:R-:W-:Y:S01]  /*5750*/  IADD3.X R17, R17, UR42, RZ, P0, !PT ;  /* 0x0000002a11117c10 */ /* 0x000fe200087fe4ff */
[----:B------:R-:W-:Y:S01]  /*5760*/  UPRMT UR4, UR43, 0x654, UR4 ;  /* 0x000006542b047896 */ /* 0x000fe20008000004 */
[----:B------:R-:W-:Y:S01]  /*5770*/  ISETP.GE.U32.AND P0, PT, R16, UR24, PT ;  /* 0x0000001810007c0c */ /* 0x000fe2000bf06070 */
[----:B---3--:R-:W-:Y:S01]  /*5780*/  IMAD.MOV.U32 R4, RZ, RZ, -0x1 ;  /* 0xffffffffff047424 */ /* 0x008fe200078e00ff */
[----:B------:R-:W-:Y:S01]  /*5790*/  PRMT R7, RZ, 0x7610, R7 ;  /* 0x00007610ff077816 */ /* 0x000fe20000000007 */
[----:B------:R-:W-:Y:S01]  /*57a0*/  IMAD.MOV.U32 R6, RZ, RZ, -0x1 ;  /* 0xffffffffff067424 */ /* 0x000fe200078e00ff */
[----:B------:R-:W-:-:S04]  /*57b0*/  ISETP.GE.U32.AND.EX P0, PT, R17, UR25, PT, P0 ;  /* 0x0000001911007c0c */ /* 0x000fc8000bf06100 */
[----:B------:R-:W-:Y:S09]  /*57c0*/  SYNCS.ARRIVE.TRANS64.RED.A1T0 RZ, [UR4], RZ ;  /* 0x000000ffffff79a7 */ /* 0x000ff20008100404 */
[----:B------:R-:W-:Y:S05]  /*57d0*/  @P0 BRA `(.L_x_98) ;  /* 0x0000000400580947 */ /* 0x000fea0003800000 */
[----:B------:R-:W1:Y:S01]  /*57e0*/  S2R R18, SR_CTAID.X ;  /* 0x0000000000127919 */ /* 0x000e620000002500 */
[----:B------:R-:W2:Y:S01]  /*57f0*/  LDC.64 R14, c[0x0][0x8d0] ;  /* 0x00023400ff0e7b82 */ /* 0x000ea20000000a00 */
[----:B------:R-:W-:Y:S01]  /*5800*/  ULDC UR4, c[0x0][0x150] ;  /* 0x0000540000047ab9 */ /* 0x000fe20000000800 */
[----:B------:R-:W-:Y:S01]  /*5810*/  IMAD.MOV.U32 R22, RZ, RZ, R17 ;  /* 0x000000ffff167224 */ /* 0x000fe200078e0011 */
[----:B------:R-:W3:Y:S05]  /*5820*/  S2R R20, SR_CTAID.Y ;  /* 0x0000000000147919 */ /* 0x000eea0000002600 */
[----:B------:R-:W4:Y:S08]  /*5830*/  LDC R5, c[0x0][0x144] ;  /* 0x00005100ff057b82 */ /* 0x000f300000000800 */
[----:B------:R-:W4:Y:S01]  /*5840*/  LDC R21, c[0x0][0x8d8] ;  /* 0x00023600ff157b82 */ /* 0x000f220000000800 */
[----:B--2---:R-:W-:-:S04]  /*5850*/  ISETP.NE.U32.AND P0, PT, R14, RZ, PT ;  /* 0x000000ff0e00720c */ /* 0x004fc80003f05070 */
[----:B------:R-:W-:Y:S02]  /*5860*/  ISETP.NE.AND.EX P0, PT, R15, RZ, PT, P0 ;  /* 0x000000ff0f00720c */ /* 0x000fe40003f05300 */
[----:B-1----:R-:W-:Y:S02]  /*5870*/  I2FP.F32.U32 R4, R18 ;  /* 0x0000001200047245 */ /* 0x002fe40000201000 */
[----:B---3--:R-:W-:-:S03]  /*5880*/  I2FP.F32.U32 R23, R20 ;  /* 0x0000001400177245 */ /* 0x008fc60000201000 */
[----:B------:R-:W-:-:S06]  /*5890*/  FMUL R4, R4, UR4 ;  /* 0x0000000404047c20 */ /* 0x000fcc0008400000 */
[----:B------:R-:W1:Y:S02]  /*58a0*/  F2I.U32.TRUNC.NTZ R4, R4 ;  /* 0x0000000400047305 */ /* 0x000e64000020f000 */
[----:B-1----:R-:W-:-:S04]  /*58b0*/  IMAD.MOV R6, RZ, RZ, -R4 ;  /* 0x000000ffff067224 */ /* 0x002fc800078e0a04 */
[----:B----4-:R-:W-:Y:S02]  /*58c0*/  IMAD R18, R5, R6, R18 ;  /* 0x0000000605127224 */ /* 0x010fe400078e0212 */
[----:B------:R-:W-:Y:S01]  /*58d0*/  IMAD.MOV.U32 R6, RZ, RZ, R16 ;  /* 0x000000ffff067224 */ /* 0x000fe200078e0010 */
[----:B------:R-:W-:Y:S06]  /*58e0*/  @!P0 BRA `(.L_x_99) ;  /* 0x0000000000308947 */ /* 0x000fec0003800000 */
[----:B------:R-:W1:Y:S02]  /*58f0*/  LDC R5, c[0x0][0x8dc] ;  /* 0x00023700ff057b82 */ /* 0x000e640000000800 */
[----:B-1----:R-:W-:-:S05]  /*5900*/  IADD3 R5, P0, R16, R5, RZ ;  /* 0x0000000510057210 */ /* 0x002fca0007f1e0ff */
[----:B------:R-:W-:-:S04]  /*5910*/  IMAD.X R19, RZ, RZ, R17, P0 ;  /* 0x000000ffff137224 */ /* 0x000fc800000e0611 */
[----:B------:R-:W-:-:S04]  /*5920*/  IMAD.WIDE.U32 R6, R19, R14, RZ ;  /* 0x0000000e13067225 */ /* 0x000fc800078e00ff */
[----:B------:R-:W-:-:S04]  /*5930*/  IMAD.WIDE.U32 R6, P0, R5, R15, R6 ;  /* 0x0000000f05067225 */ /* 0x000fc80007800006 */
[----:B------:R-:W-:-:S04]  /*5940*/  IMAD.WIDE.U32 R4, R5, R14, RZ ;  /* 0x0000000e05047225 */ /* 0x000fc800078e00ff */
[----:B------:R-:W-:Y:S01]  /*5950*/  IMAD.MOV.U32 R4, RZ, RZ, R7 ;  /* 0x000000ffff047224 */ /* 0x000fe200078e0007 */
[----:B------:R-:W-:Y:S01]  /*5960*/  IADD3 RZ, P1, R5, R6, RZ ;  /* 0x0000000605ff7210 */ /* 0x000fe20007f3e0ff */
[----:B------:R-:W-:-:S04]  /*5970*/  IMAD.X R5, RZ, RZ, RZ, P0 ;  /* 0x000000ffff057224 */ /* 0x000fc800000e06ff */
[----:B------:R-:W-:-:S04]  /*5980*/  IMAD.WIDE.U32.X R4, R19, R15, R4, P1 ;  /* 0x0000000f13047225 */ /* 0x000fc800008e0404 */
[----:B------:R-:W-:Y:S02]  /*5990*/  IMAD.MOV.U32 R6, RZ, RZ, R4 ;  /* 0x000000ffff067224 */ /* 0x000fe400078e0004 */
[----:B------:R-:W-:-:S07]  /*59a0*/  IMAD.MOV.U32 R22, RZ, RZ, R5 ;  /* 0x000000ffff167224 */ /* 0x000fce00078e0005 */
.L_x_99:
[----:B------:R-:W-:Y:S01]  /*59b0*/  ULDC UR4, c[0x0][0x154] ;  /* 0x0000550000047ab9 */ /* 0x000fe20000000800 */
[----:B------:R-:W1:Y:S01]  /*59c0*/  LDC R7, c[0x0][0x148] ;  /* 0x00005200ff077b82 */ /* 0x000e620000000800 */
[----:B------:R-:W-:Y:S01]  /*59d0*/  FMUL R14, R23, UR4 ;  /* 0x00000004170e7c20 */ /* 0x000fe20008400000 */
[----:B------:R-:W-:Y:S02]  /*59e0*/  ISETP.NE.AND P2, PT, R2, 0x1, PT ;  /* 0x000000010200780c */ /* 0x000fe40003f45270 */
[-CC-:B------:R-:W-:Y:S02]  /*59f0*/  SHF.R.U64 R19, R6, R21.reuse, R22.reuse ;  /* 0x0000001506137219 */ /* 0x180fe40000001216 */
[----:B------:R-:W-:Y:S01]  /*5a00*/  SHF.R.U32.HI R21, RZ, R21, R22 ;  /* 0x00000015ff157219 */ /* 0x000fe20000011616 */
[----:B------:R-:W2:Y:S01]  /*5a10*/  F2I.U32.TRUNC.NTZ R14, R14 ;  /* 0x0000000e000e7305 */ /* 0x000ea2000020f000 */
[----:B------:R-:W3:Y:S01]  /*5a20*/  LDC.64 R4, c[0x0][0x8c8] ;  /* 0x00023200ff047b82 */ /* 0x000ee20000000a00 */
[----:B------:R-:W-:-:S05]  /*5a30*/  IADD3 R23, P0, RZ, -R19, RZ ;  /* 0x80000013ff177210 */ /* 0x000fca0007f1e0ff */
[----:B------:R-:W-:Y:S02]  /*5a40*/  IMAD.X R21, RZ, RZ, ~R21, P0 ;  /* 0x000000ffff157224 */ /* 0x000fe400000e0e15 */
[----:B------:R-:W4:Y:S01]  /*5a50*/  LDC R22, c[0x0][0x8c0] ;  /* 0x00023000ff167b82 */ /* 0x000f220000000800 */
[----:B--2---:R-:W-:-:S07]  /*5a60*/  IMAD.MOV R15, RZ, RZ, -R14 ;  /* 0x000000ffff0f7224 */ /* 0x004fce00078e0a0e */
[----:B------:R-:W2:Y:S01]  /*5a70*/  LDC R26, c[0x0][0x8f0] ;  /* 0x00023c00ff1a7b82 */ /* 0x000ea20000000800 */
[----:B-1----:R-:W-:-:S07]  /*5a80*/  @P2 IMAD R18, R7, R15, R20 ;  /* 0x0000000f07122224 */ /* 0x002fce00078e0214 */
[----:B------:R-:W1:Y:S01]  /*5a90*/  LDC.64 R14, c[0x0][0x8e8] ;  /* 0x00023a00ff0e7b82 */ /* 0x000e620000000a00 */
[----:B---3--:R-:W-:-:S04]  /*5aa0*/  IMAD R6, R21, R4, RZ ;  /* 0x0000000415067224 */ /* 0x008fc800078e02ff */
[C---:B------:R-:W-:Y:S02]  /*5ab0*/  IMAD R7, R23.reuse, R5, R6 ;  /* 0x0000000517077224 */ /* 0x040fe400078e0206 */
[----:B------:R-:W-:Y:S01]  /*5ac0*/  IMAD.WIDE.U32 R4, R23, R4, R16 ;  /* 0x0000000417047225 */ /* 0x000fe200078e0010 */
[----:B------:R-:W3:Y:S03]  /*5ad0*/  LDC R21, c[0x0][0x8b0] ;  /* 0x00022c00ff157b82 */ /* 0x000ee60000000800 */
[----:B------:R-:W-:-:S05]  /*5ae0*/  IMAD.IADD R5, R5, 0x1, R7 ;  /* 0x0000000105057824 */ /* 0x000fca00078e0207 */
[----:B------:R-:W5:Y:S01]  /*5af0*/  LDC R6, c[0x0][0x900] ;  /* 0x00024000ff067b82 */ /* 0x000f620000000800 */
[-CC-:B----4-:R-:W-:Y:S02]  /*5b00*/  SHF.R.U64 R25, R4, R22.reuse, R5.reuse ;  /* 0x0000001604197219 */ /* 0x190fe40000001205 */
[----:B------:R-:W-:-:S05]  /*5b10*/  SHF.R.U32.HI R4, RZ, R22, R5 ;  /* 0x00000016ff047219 */ /* 0x000fca0000011605 */
[----:B------:R-:W4:Y:S01]  /*5b20*/  LDC R22, c[0x0][0x8e0] ;  /* 0x00023800ff167b82 */ /* 0x000f220000000800 */
[----:B-1----:R-:W-:-:S04]  /*5b30*/  ISETP.NE.U32.AND P0, PT, R14, RZ, PT ;  /* 0x000000ff0e00720c */ /* 0x002fc80003f05070 */
[----:B------:R-:W-:-:S03]  /*5b40*/  ISETP.NE.AND.EX P0, PT, R15, RZ, PT, P0 ;  /* 0x000000ff0f00720c */ /* 0x000fc60003f05300 */
[----:B------:R-:W1:Y:S01]  /*5b50*/  LDC R23, c[0x0][0x8b8] ;  /* 0x00022e00ff177b82 */ /* 0x000e620000000800 */
[-CC-:B---3--:R-:W-:Y:S02]  /*5b60*/  SHF.R.U64 R24, R25, R21.reuse, R4.reuse ;  /* 0x0000001519187219 */ /* 0x188fe40000001204 */
[----:B------:R-:W-:-:S05]  /*5b70*/  SHF.R.U32.HI R5, RZ, R21, R4 ;  /* 0x00000015ff057219 */ /* 0x000fca0000011604 */
[----:B------:R-:W3:Y:S01]  /*5b80*/  LDC R20, c[0x0][0x8a8] ;  /* 0x00022a00ff147b82 */ /* 0x000ee20000000800 */
[-CC-:B-----5:R-:W-:Y:S02]  /*5b90*/  SHF.R.U64 R21, R24, R6.reuse, R5.reuse ;  /* 0x0000000618157219 */ /* 0x1a0fe40000001205 */
[----:B------:R-:W-:-:S03]  /*5ba0*/  SHF.R.U32.HI R27, RZ, R6, R5 ;  /* 0x00000006ff1b7219 */ /* 0x000fc60000011605 */
[----:B------:R-:W-:Y:S02]  /*5bb0*/  IMAD.MOV.U32 R4, RZ, RZ, R21 ;  /* 0x000000ffff047224 */ /* 0x000fe400078e0015 */
[----:B------:R-:W-:Y:S01]  /*5bc0*/  IMAD.MOV.U32 R5, RZ, RZ, R27 ;  /* 0x000000ffff057224 */ /* 0x000fe200078e001b */
[----:B--2-4-:R-:W-:Y:S06]  /*5bd0*/  @!P0 BRA `(.L_x_100) ;  /* 0x0000000000288947 */ /* 0x014fec0003800000 */
[----:B------:R-:W2:Y:S02]  /*5be0*/  LDC R4, c[0x0][0x8f4] ;  /* 0x00023d00ff047b82 */ /* 0x000ea40000000800 */
[----:B--2---:R-:W-:-:S05]  /*5bf0*/  IADD3 R5, P0, R21, R4, RZ ;  /* 0x0000000415057210 */ /* 0x004fca0007f1e0ff */
[----:B------:R-:W-:-:S04]  /*5c00*/  IMAD.X R27, RZ, RZ, R27, P0 ;  /* 0x000000ffff1b7224 */ /* 0x000fc800000e061b */
[----:B------:R-:W-:-:S04]  /*5c10*/  IMAD.WIDE.U32 R6, R27, R14, RZ ;  /* 0x0000000e1b067225 */ /* 0x000fc800078e00ff */
[----:B------:R-:W-:-:S04]  /*5c20*/  IMAD.WIDE.U32 R6, P0, R5, R15, R6 ;  /* 0x0000000f05067225 */ /* 0x000fc80007800006 */
[----:B------:R-:W-:-:S04]  /*5c30*/  IMAD.WIDE.U32 R4, R5, R14, RZ ;  /* 0x0000000e05047225 */ /* 0x000fc800078e00ff */
[----:B------:R-:W-:Y:S01]  /*5c40*/  IMAD.MOV.U32 R4, RZ, RZ, R7 ;  /* 0x000000ffff047224 */ /* 0x000fe200078e0007 */
[----:B------:R-:W-:Y:S01]  /*5c50*/  IADD3 RZ, P1, R5, R6, RZ ;  /* 0x0000000605ff7210 */ /* 0x000fe20007f3e0ff */
[----:B------:R-:W-:-:S04]  /*5c60*/  IMAD.X R5, RZ, RZ, RZ, P0 ;  /* 0x000000ffff057224 */ /* 0x000fc800000e06ff */
[----:B------:R-:W-:-:S08]  /*5c70*/  IMAD.WIDE.U32.X R4, R27, R15, R4, P1 ;  /* 0x0000000f1b047225 */ /* 0x000fd000008e0404 */
.L_x_100:
[----:B------:R-:W-:Y:S01]  /*5c80*/  SHF.R.U64 R26, R4, R26, R5 ;  /* 0x0000001a041a7219 */ /* 0x000fe20000001205 */
[----:B------:R-:W-:Y:S01]  /*5c90*/  IMAD.MOV.U32 R7, RZ, RZ, 0x1 ;  /* 0x00000001ff077424 */ /* 0x000fe200078e00ff */
[----:B------:R-:W-:Y:S01]  /*5ca0*/  LOP3.LUT R5, R24, R13, RZ, 0xc0, !PT ;  /* 0x0000000d18057212 */ /* 0x000fe200078ec0ff */
[----:B------:R-:W-:Y:S01]  /*5cb0*/  IMAD.MOV.U32 R6, RZ, RZ, R19 ;  /* 0x000000ffff067224 */ /* 0x000fe200078e0013 */
[----:B------:R-:W-:Y:S01]  /*5cc0*/  LOP3.LUT R25, R25, R12, RZ, 0xc0, !PT ;  /* 0x0000000c19197212 */ /* 0x000fe200078ec0ff */
[----:B------:R-:W-:Y:S02]  /*5cd0*/  IMAD.MOV R4, RZ, RZ, -R26 ;  /* 0x000000ffff047224 */ /* 0x000fe400078e0a1a */
[----:B------:R-:W-:Y:S02]  /*5ce0*/  IMAD R5, R10, R26, R5 ;  /* 0x0000001a0a057224 */ /* 0x000fe400078e0205 */
[----:B------:R-:W-:Y:S02]  /*5cf0*/  IMAD R21, R4, R22, R21 ;  /* 0x0000001604157224 */ /* 0x000fe400078e0215 */
[----:B-1----:R-:W-:-:S02]  /*5d00*/  IMAD R18, R5, R23, R18 ;  /* 0x0000001705127224 */ /* 0x002fc400078e0212 */
[----:B---3--:R-:W-:-:S05]  /*5d10*/  IMAD R21, R21, R20, R25 ;  /* 0x0000001415157224 */ /* 0x008fca00078e0219 */
[----:B------:R-:W-:Y:S02]  /*5d20*/  SEL R4, R21, R18, !P2 ;  /* 0x0000001215047207 */ /* 0x000fe40005000000 */
[----:B------:R-:W-:-:S07]  /*5d30*/  SEL R5, R18, R21, !P2 ;  /* 0x0000001512057207 */ /* 0x000fce0005000000 */
.L_x_98:
[----:B------:R-:W-:-:S13]  /*5d40*/  LOP3.LUT P0, RZ, R7, 0xff, RZ, 0xc0, !PT ;  /* 0x000000ff07ff7812 */ /* 0x000fda000780c0ff */
[----:B------:R-:W-:Y:S05]  /*5d50*/  @P0 BRA `(.L_x_101) ;  /* 0xfffffff400280947 */ /* 0x000fea000383ffff */
.L_x_81:
[----:B------:R-:W-:Y:S01]  /*5d60*/  ELECT P0, URZ, PT ;  /* 0x00000000003f782f */ /* 0x000fe20003800000 */
[----:B------:R-:W-:-:S12]  /*5d70*/  BSSY B0, `(.L_x_102) ;  /* 0x0000013000007945 */ /* 0x000fd80003800000 */
[----:B------:R-:W-:Y:S05]  /*5d80*/  @!P0 BRA `(.L_x_103) ;  /* 0x0000000000448947 */ /* 0x000fea0003800000 */
[----:B------:R-:W-:-:S04]  /*5d90*/  LOP3.LUT R0, R0, 0x2, RZ, 0xfc, !PT ;  /* 0x0000000200007812 */ /* 0x000fc800078efcff */
[----:B------:R-:W-:-:S13]  /*5da0*/  ISETP.NE.AND P1, PT, R0, 0x3, PT ;  /* 0x000000030000780c */ /* 0x000fda0003f25270 */
[----:B------:R-:W-:Y:S05]  /*5db0*/  @!P1 BRA `(.L_x_104) ;  /* 0x0000000000049947 */ /* 0x000fea0003800000 */
[----:B------:R-:W-:Y:S01]  /*5dc0*/  BPT.TRAP 0x1 ;  /* 0x000000040000795c */ /* 0x000fe20000300000 */
.L_x_104:
[----:B------:R-:W-:Y:S01]  /*5dd0*/  IMAD.U32 R3, RZ, RZ, UR43 ;  /* 0x0000002bff037e24 */ /* 0x000fe2000f8e00ff */
[----:B------:R-:W-:Y:S02]  /*5de0*/  MOV R2, 0x400 ;  /* 0x0000040000027802 */ /* 0x000fe40000000f00 */
[----:B------:R-:W-:Y:S02]  /*5df0*/  SHF.L.U32 R0, R9, 0x1f, RZ ;  /* 0x0000001f09007819 */ /* 0x000fe400000006ff */
[----:B------:R-:W-:-:S04]  /*5e00*/  LEA R3, R3, R2, 0x18 ;  /* 0x0000000203037211 */ /* 0x000fc800078ec0ff */
[----:B------:R-:W1:Y:S02]  /*5e10*/  SYNCS.PHASECHK.TRANS64.TRYWAIT P0, [R3+URZ+0x120], R0 ;  /* 0x00012000030075a7 */ /* 0x000e64000800017f */
[----:B-1----:R-:W-:Y:S05]  /*5e20*/  @!P0 BRA `(.L_x_105) ;  /* 0x0000001800808947 */ /* 0x002fea0003800000 */
.L_x_146:
[----:B------:R-:W-:Y:S05]  /*5e30*/  @!P1 BRA `(.L_x_106) ;  /* 0x0000000000049947 */ /* 0x000fea0003800000 */
[----:B------:R-:W-:Y:S01]  /*5e40*/  BPT.TRAP 0x1 ;  /* 0x000000040000795c */ /* 0x000fe20000300000 */
.L_x_106:
[----:B-1----:R-:W-:-:S07]  /*5e50*/  SHF.L.U32 R0, R9, 0x1f, RZ ;  /* 0x0000001f09007819 */ /* 0x002fce00000006ff */
.L_x_107:
[----:B-1----:R1:W3:Y:S02]  /*5e60*/  SYNCS.PHASECHK.TRANS64.TRYWAIT P0, [R3+URZ+0x128], R0 ;  /* 0x00012800030075a7 */ /* 0x0022e4000800017f */
[----:B---3--:R-:W-:Y:S05]  /*5e70*/  @!P0 NANOSLEEP.SYNCS 0x989680 ;  /* 0x009896800000895d */ /* 0x008fea0003900000 */
[----:B------:R-:W3:Y:S02]  /*5e80*/  @!P0 SYNCS.PHASECHK.TRANS64 P0, [R3+URZ+0x128], R0 ;  /* 0x00012800030085a7 */ /* 0x000ee4000800007f */
[----:B---3--:R-:W-:Y:S05]  /*5e90*/  @!P0 BRA `(.L_x_107) ;  /* 0xfffffffc00f08947 */ /* 0x008fea000383ffff */
.L_x_103:
[----:B------:R-:W-:Y:S05]  /*5ea0*/  BSYNC B0 ;  /* 0x0000000000007941 */ /* 0x000fea0003800000 */
.L_x_102:
[----:B------:R-:W-:Y:S05]  /*5eb0*/  EXIT ;  /* 0x000000000000794d */ /* 0x000fea0003800000 */
.L_x_76:
[----:B------:R-:W-:Y:S01]  /*5ec0*/  LOP3.LUT P0, RZ, R12, 0xff, RZ, 0xc0, !PT ;  /* 0x000000ff0cff7812 */ /* 0x000fe2000780c0ff */
[----:B------:R-:W-:Y:S02]  /*5ed0*/  IMAD.MOV.U32 R0, RZ, RZ, 0x1 ;  /* 0x00000001ff007424 */ /* 0x000fe400078e00ff */
[----:B------:R-:W-:-:S10]  /*5ee0*/  IMAD.MOV.U32 R12, RZ, RZ, RZ ;  /* 0x000000ffff0c7224 */ /* 0x000fd400078e00ff */
[----:B------:R-:W-:Y:S05]  /*5ef0*/  @!P0 BRA `(.L_x_108) ;  /* 0x0000000c00188947 */ /* 0x000fea0003800000 */
[----:B------:R-:W1:Y:S01]  /*5f00*/  LDC R0, c[0x0][0x28c] ;  /* 0x0000a300ff007b82 */ /* 0x000e620000000800 */
[C---:B------:R-:W-:Y:S01]  /*5f10*/  LOP3.LUT P2, RZ, R18.reuse, 0x7f, RZ, 0xc0, !PT ;  /* 0x0000007f12ff7812 */ /* 0x040fe2000784c0ff */
[----:B------:R-:W-:Y:S01]  /*5f20*/  ULDC UR5, c[0x0][0x900] ;  /* 0x0002400000057ab9 */ /* 0x000fe20000000800 */
[----:B------:R-:W-:Y:S01]  /*5f30*/  LOP3.LUT P0, RZ, R18, 0x1f, RZ, 0xc0, !PT ;  /* 0x0000001f12ff7812 */ /* 0x000fe2000780c0ff */
[----:B------:R-:W-:Y:S01]  /*5f40*/  UMOV UR6, 0xffffffff ;  /* 0xffffffff00067882 */ /* 0x000fe20000000000 */
[----:B------:R-:W-:Y:S01]  /*5f50*/  BSSY B0, `(.L_x_108) ;  /* 0x00000c0000007945 */ /* 0x000fe20003800000 */
[----:B------:R-:W-:Y:S01]  /*5f60*/  USHF.L.U32 UR6, UR6, UR5, URZ ;  /* 0x0000000506067299 */ /* 0x000fe2000800063f */
[----:B------:R-:W-:Y:S01]  /*5f70*/  IMAD.MOV.U32 R13, RZ, RZ, 0x1 ;  /* 0x00000001ff0d7424 */ /* 0x000fe200078e00ff */
[----:B------:R-:W-:Y:S01]  /*5f80*/  LOP3.LUT R11, R19, 0x2, RZ, 0xfc, !PT ;  /* 0x00000002130b7812 */ /* 0x000fe200078efcff */
[----:B------:R-:W-:Y:S01]  /*5f90*/  IMAD.MOV.U32 R12, RZ, RZ, RZ ;  /* 0x000000ffff0c7224 */ /* 0x000fe200078e00ff */
[----:B------:R-:W-:Y:S01]  /*5fa0*/  PLOP3.LUT P0, PT, P0, P2, PT, 0x8a, 0x0 ;  /* 0x000000000000781c */ /* 0x000fe20000705172 */
[----:B------:R-:W-:Y:S01]  /*5fb0*/  ULDC UR4, c[0x0][0x8a8] ;  /* 0x00022a0000047ab9 */ /* 0x000fe20000000800 */
[----:B------:R-:W-:Y:S01]  /*5fc0*/  UMOV UR7, 0x1 ;  /* 0x0000000100077882 */ /* 0x000fe20000000000 */
[----:B------:R-:W-:-:S02]  /*5fd0*/  UIADD3 UR15, UR4, -0x1, URZ ;  /* 0xffffffff040f7890 */ /* 0x000fc4000fffe03f */
[----:B------:R-:W-:Y:S02]  /*5fe0*/  USHF.L.U32 UR17, UR7, UR5, URZ ;  /* 0x0000000507117299 */ /* 0x000fe4000800063f */
[----:B------:R-:W-:Y:S01]  /*5ff0*/  ULOP3.LUT UR16, URZ, UR6, URZ, 0x33, !UPT ;  /* 0x000000063f107292 */ /* 0x000fe2000f8e333f */
[----:B------:R-:W-:Y:S01]  /*6000*/  ULDC.64 UR20, c[0x0][0x198] ;  /* 0x0000660000147ab9 */ /* 0x000fe20000000a00 */
[----:B-1----:R-:W-:-:S05]  /*6010*/  VIADD R0, R0, 0x3f ;  /* 0x0000003f00007836 */ /* 0x002fca0000000000 */
[----:B------:R-:W-:-:S04]  /*6020*/  SHF.R.S32.HI R3, RZ, 0x1f, R0 ;  /* 0x0000001fff037819 */ /* 0x000fc80000011400 */
[----:B------:R-:W-:Y:S01]  /*6030*/  LEA.HI R3, R3, R0, RZ, 0x6 ;  /* 0x0000000003037211 */ /* 0x000fe200078f30ff */
[----:B------:R-:W-:-:S03]  /*6040*/  IMAD.MOV.U32 R0, RZ, RZ, 0x1 ;  /* 0x00000001ff007424 */ /* 0x000fc600078e00ff */
[----:B------:R-:W-:-:S05]  /*6050*/  SHF.R.S32.HI R3, RZ, 0x6, R3 ;  /* 0x00000006ff037819 */ /* 0x000fca0000011403 */
[----:B------:R-:W-:-:S07]  /*6060*/  VIADD R10, R3, 0x1 ;  /* 0x00000001030a7836 */ /* 0x000fce0000000000 */
.L_x_120:
[----:B------:R-:W-:-:S03]  /*6070*/  UMOV UR4, 0xffffffff ;  /* 0xffffffff00047882 */ /* 0x000fc60000000000 */
[----:B------:R-:W-:Y:S05]  /*6080*/  BRA.DIV UR4, `(.L_x_109) ;  /* 0x0000001604fc7947 */ /* 0x000fea000b800000 */
[----:B------:R-:W-:-:S13]  /*6090*/  ELECT P6, URZ, PT ;  /* 0x00000000003f782f */ /* 0x000fda00038c0000 */
.L_x_149:
[----:B------:R-:W1:Y:S01]  /*60a0*/  LDC R7, c[0x0][0x28c] ;  /* 0x0000a300ff077b82 */ /* 0x000e620000000800 */
[----:B------:R-:W-:Y:S01]  /*60b0*/  BSSY B1, `(.L_x_110) ;  /* 0x0000037000017945 */ /* 0x000fe20003800000 */
[----:B-1----:R-:W-:-:S13]  /*60c0*/  ISETP.LT.OR P6, PT, R7, 0x1, !P6 ;  /* 0x000000010700780c */ /* 0x002fda00077c1670 */
[----:B------:R-:W-:Y:S05]  /*60d0*/  @P6 BRA `(.L_x_111) ;  /* 0x0000000000d06947 */ /* 0x000fea0003800000 */
[----:B------:R-:W-:Y:S02]  /*60e0*/  IMAD.SHL.U32 R14, R4, 0x40, RZ ;  /* 0x00000040040e7824 */ /* 0x000fe400078e00ff */
[----:B------:R-:W-:Y:S02]  /*60f0*/  IMAD.SHL.U32 R15, R5, 0x80, RZ ;  /* 0x00000080050f7824 */ /* 0x000fe400078e00ff */
[----:B------:R-:W-:Y:S02]  /*6100*/  IMAD.MOV.U32 R20, RZ, RZ, RZ ;  /* 0x000000ffff147224 */ /* 0x000fe400078e00ff */
[----:B------:R-:W-:Y:S02]  /*6110*/  IMAD.MOV.U32 R4, RZ, RZ, R10 ;  /* 0x000000ffff047224 */ /* 0x000fe400078e000a */
[----:B------:R-:W-:Y:S02]  /*6120*/  IMAD.MOV.U32 R5, RZ, RZ, R0 ;  /* 0x000000ffff057224 */ /* 0x000fe400078e0000 */
[----:B------:R-:W-:-:S07]  /*6130*/  IMAD.MOV.U32 R7, RZ, RZ, R12 ;  /* 0x000000ffff077224 */ /* 0x000fce00078e000c */
.L_x_115:
[----:B------:R-:W1:Y:S01]  /*6140*/  S2R R9, SR_CgaCtaId ;  /* 0x0000000000097919 */ /* 0x000e620000008800 */
[----:B------:R-:W-:-:S04]  /*6150*/  MOV R8, 0x400 ;  /* 0x0000040000087802 */ /* 0x000fc80000000f00 */
[----:B-1----:R-:W-:Y:S02]  /*6160*/  LEA R18, R9, R8, 0x18 ;  /* 0x0000000809127211 */ /* 0x002fe400078ec0ff */
[----:B------:R-:W-:Y:S01]  /*6170*/  SHF.L.U32 R8, R5, 0x1f, RZ ;  /* 0x0000001f05087819 */ /* 0x000fe200000006ff */
[----:B------:R-:W1:Y:S02]  /*6180*/  @!P2 LDC R9, c[0x0][0x500] ;  /* 0x00014000ff09ab82 */ /* 0x000e640000000800 */
[----:B------:R-:W-:-:S04]  /*6190*/  IMAD R21, R7, 0x8, R18 ;  /* 0x0000000807157824 */ /* 0x000fc800078e0212 */
[----:B------:R-:W2:Y:S02]  /*61a0*/  SYNCS.PHASECHK.TRANS64.TRYWAIT P1, [R21+URZ+0x88], R8 ;  /* 0x00008808150075a7 */ /* 0x000ea4000802017f */
[----:B--2---:R-:W-:Y:S05]  /*61b0*/  @!P1 BRA `(.L_x_112) ;  /* 0x0000001400d09947 */ /* 0x004fea0003800000 */
.L_x_150:
[----:B--2---:R-:W-:Y:S01]  /*61c0*/  PRMT R8, R11, 0x9910, RZ ;  /* 0x000099100b087816 */ /* 0x004fe200000000ff */
[----:B-1----:R1:W-:Y:S03]  /*61d0*/  @!P2 SYNCS.ARRIVE.TRANS64 RZ, [R21+URZ], R9 ;  /* 0x0000000915ffa9a7 */ /* 0x0023e6000800003f */
[----:B------:R-:W-:-:S13]  /*61e0*/  ISETP.NE.AND P1, PT, R8, 0x2, PT ;  /* 0x000000020800780c */ /* 0x000fda0003f25270 */
[----:B-1----:R-:W-:Y:S05]  /*61f0*/  @P1 BRA `(.L_x_113) ;  /* 0x0000000000041947 */ /* 0x002fea0003800000 */
[----:B------:R-:W-:Y:S01]  /*6200*/  BPT.TRAP 0x1 ;  /* 0x000000040000795c */ /* 0x000fe20000300000 */
.L_x_113:
[----:B------:R-:W-:Y:S05]  /*6210*/  @P0 BRA `(.L_x_114) ;  /* 0x0000000000040947 */ /* 0x000fea0003800000 */
[----:B------:R-:W-:Y:S01]  /*6220*/  BPT.TRAP 0x1 ;  /* 0x000000040000795c */ /* 0x000fe20000300000 */
.L_x_114:
[--C-:B------:R-:W-:Y:S01]  /*6230*/  IMAD R8, R7, 0x2000, R18.reuse ;  /* 0x0000200007087824 */ /* 0x100fe200078e0212 */
[----:B------:R-:W-:Y:S01]  /*6240*/  R2UR UR9, R21 ;  /* 0x00000000150972ca */ /* 0x000fe200000e0000 */
[C---:B------:R-:W-:Y:S01]  /*6250*/  IMAD R18, R7.reuse, 0x1000, R18 ;  /* 0x0000100007127824 */ /* 0x040fe200078e0212 */
[----:B------:R-:W-:Y:S01]  /*6260*/  UIADD3 UR4, UP0, UR20, 0xf0, URZ ;  /* 0x000000f014047890 */ /* 0x000fe2000ff1e03f */
[----:B------:R-:W-:Y:S01]  /*6270*/  VIADD R4, R4, 0xffffffff ;  /* 0xffffffff04047836 */ /* 0x000fe20000000000 */
[----:B------:R-:W-:Y:S01]  /*6280*/  R2UR UR5, R8 ;  /* 0x00000000080572ca */ /* 0x000fe200000e0000 */
[----:B------:R-:W-:Y:S01]  /*6290*/  UIADD3 UR22, UP1, UR20, 0x1f0, URZ ;  /* 0x000001f014167890 */ /* 0x000fe2000ff3e03f */
[----:B------:R-:W-:Y:S01]  /*62a0*/  R2UR UR8, R18 ;  /* 0x00000000120872ca */ /* 0x000fe200000e0000 */
[----:B------:R-:W-:Y:S01]  /*62b0*/  VIADD R7, R7, 0x1 ;  /* 0x0000000107077836 */ /* 0x000fe20000000000 */
[----:B------:R-:W-:Y:S01]  /*62c0*/  R2UR UR11, R15 ;  /* 0x000000000f0b72ca */ /* 0x000fe200000e0000 */
[----:B------:R-:W-:Y:S01]  /*62d0*/  UIADD3.X UR23, URZ, UR21, URZ, UP1, !UPT ;  /* 0x000000153f177290 */ /* 0x000fe20008ffe43f */
[----:B------:R-:W-:Y:S01]  /*62e0*/  R2UR UR10, R20 ;  /* 0x00000000140a72ca */ /* 0x000fe200000e0000 */
[----:B------:R-:W-:Y:S01]  /*62f0*/  UMOV UR6, 0x0 ;  /* 0x0000000000067882 */ /* 0x000fe20000000000 */
[----:B------:R-:W-:Y:S01]  /*6300*/  R2UR UR12, R6 ;  /* 0x00000000060c72ca */ /* 0x000fe200000e0000 */
[----:B------:R-:W-:Y:S01]  /*6310*/  UMOV UR7, 0x10000000 ;  /* 0x1000000000077882 */ /* 0x000fe20000000000 */
[----:B------:R-:W-:-:S02]  /*6320*/  R2UR UR18, R14 ;  /* 0x000000000e1272ca */ /* 0x000fc400000e0000 */
[----:B------:R-:W-:Y:S01]  /*6330*/  ISETP.GT.AND P3, PT, R4, 0x1, PT ;  /* 0x000000010400780c */ /* 0x000fe20003f64270 */
[----:B------:R-:W-:Y:S01]  /*6340*/  UIADD3 UR13, UR5, 0x4300, URZ ;  /* 0x00004300050d7890 */ /* 0x000fe2000fffe03f */
[C---:B------:R-:W-:Y:S01]  /*6350*/  ISETP.NE.AND P1, PT, R7.reuse, 0x11, PT ;  /* 0x000000110700780c */ /* 0x040fe20003f25270 */
[----:B------:R-:W-:Y:S01]  /*6360*/  UIADD3.X UR5, URZ, UR21, URZ, UP0, !UPT ;  /* 0x000000153f057290 */ /* 0x000fe200087fe43f */
[----:B------:R-:W-:Y:S01]  /*6370*/  IADD3 R20, R20, 0x40, RZ ;  /* 0x0000004014147810 */ /* 0x000fe20007ffe0ff */
[----:B------:R-:W-:Y:S01]  /*6380*/  UIADD3 UR14, UR8, 0x26300, URZ ;  /* 0x00026300080e7890 */ /* 0x000fe2000fffe03f */
[----:B------:R-:W-:Y:S02]  /*6390*/  SEL R8, RZ, 0x1, P1 ;  /* 0x00000001ff087807 */ /* 0x000fe40000800000 */
[----:B------:R-:W-:Y:S01]  /*63a0*/  UMOV UR8, UR13 ;  /* 0x0000000d00087c82 */ /* 0x000fe20008000000 */
[----:B------:R-:W-:Y:S02]  /*63b0*/  SEL R7, R7, RZ, P1 ;  /* 0x000000ff07077207 */ /* 0x000fe40000800000 */
[----:B------:R-:W-:Y:S01]  /*63c0*/  LOP3.LUT R5, R5, R8, RZ, 0x3c, !PT ;  /* 0x0000000805057212 */ /* 0x000fe200078e3cff */
[----:B------:R1:W-:Y:S02]  /*63d0*/  UTMALDG.3D [UR8], [UR4], desc[UR6] ;  /* 0x00000608040075b4 */ /* 0x0003e40008011000 */
[----:B-1----:R-:W-:Y:S01]  /*63e0*/  UMOV UR8, UR14 ;  /* 0x0000000e00087c82 */ /* 0x002fe20008000000 */
[----:B------:R-:W-:-:S02]  /*63f0*/  UMOV UR11, UR18 ;  /* 0x00000012000b7c82 */ /* 0x000fc40008000000 */
[----:B------:R1:W-:Y:S02]  /*6400*/  UTMALDG.3D [UR8], [UR22], desc[UR6] ;  /* 0x00000608160075b4 */ /* 0x0003e40008011000 */
[----:B-1----:R-:W-:Y:S05]  /*6410*/  @P3 BRA `(.L_x_115) ;  /* 0xfffffffc00483947 */ /* 0x002fea000383ffff */
.L_x_111:
[----:B------:R-:W-:Y:S05]  /*6420*/  BSYNC B1 ;  /* 0x0000000000017941 */ /* 0x000fea0003800000 */
.L_x_110:
[----:B------:R-:W-:Y:S01]  /*6430*/  LOP3.LUT P3, RZ, R13, 0xff, RZ, 0xc0, !PT ;  /* 0x000000ff0dff7812 */ /* 0x000fe2000786c0ff */
[----:B------:R-:W-:Y:S01]  /*6440*/  IMAD.IADD R12, R3, 0x1, R12 ;  /* 0x00000001030c7824 */ /* 0x000fe200078e020c */
[----:B------:R-:W-:Y:S01]  /*6450*/  IADD3 R16, P4, R16, UR36, RZ ;  /* 0x0000002410107c10 */ /* 0x000fe2000ff9e0ff */
[----:B------:R-:W-:Y:S01]  /*6460*/  ULDC.64 UR4, c[0x0][0x8f8] ;  /* 0x00023e0000047ab9 */ /* 0x000fe20000000a00 */
[----:B------:R-:W-:Y:S01]  /*6470*/  BSSY B1, `(.L_x_116) ;  /* 0x000006b000017945 */ /* 0x000fe20003800000 */
[----:B------:R-:W-:Y:S02]  /*6480*/  PRMT R13, RZ, 0x7610, R13 ;  /* 0x00007610ff0d7816 */ /* 0x000fe4000000000d */
[----:B------:R-:W-:Y:S02]  /*6490*/  ISETP.GT.U32.AND P1, PT, R12, 0x10, PT ;  /* 0x000000100c00780c */ /* 0x000fe40003f24070 */
[----:B------:R-:W-:Y:S02]  /*64a0*/  IADD3.X R17, R17, UR42, RZ, P4, !PT ;  /* 0x0000002a11117c10 */ /* 0x000fe4000a7fe4ff */
[----:B------:R-:W-:-:S02]  /*64b0*/  ISETP.LT.U32.AND P1, PT, R3, 0x11, P1 ;  /* 0x000000110300780c */ /* 0x000fc40000f21070 */
[----:B------:R-:W1:Y:S01]  /*64c0*/  @P3 S2R R5, SR_CgaCtaId ;  /* 0x0000000000053919 */ /* 0x000e620000008800 */
[----:B------:R-:W-:-:S04]  /*64d0*/  @P3 MOV R4, 0x400 ;  /* 0x0000040000043802 */ /* 0x000fc80000000f00 */
[----:B-1----:R-:W-:Y:S01]  /*64e0*/  @P3 LEA R6, R5, R4, 0x18 ;  /* 0x0000000405063211 */ /* 0x002fe200078ec0ff */
[----:B------:R-:W-:-:S03]  /*64f0*/  IMAD.WIDE.U32 R4, R12, -0xf0f0f0f, RZ ;  /* 0xf0f0f0f10c047825 */ /* 0x000fc600078e00ff */
[----:B------:R1:W-:Y:S01]  /*6500*/  @P3 SYNCS.ARRIVE.TRANS64.A1T0 RZ, [R6+URZ+0x138], RZ ;  /* 0x000138ff06ff39a7 */ /* 0x0003e2000810003f */
[----:B------:R-:W-:Y:S01]  /*6510*/  ISETP.GE.U32.AND P3, PT, R3, 0x11, PT ;  /* 0x000000110300780c */ /* 0x000fe20003f66070 */
[----:B------:R-:W-:Y:S01]  /*6520*/  IMAD.MOV.U32 R4, RZ, RZ, -0x1 ;  /* 0xffffffffff047424 */ /* 0x000fe200078e00ff */
[----:B------:R-:W-:Y:S02]  /*6530*/  SHF.R.U32.HI R7, RZ, 0x4, R5 ;  /* 0x00000004ff077819 */ /* 0x000fe40000011605 */
[----:B------:R-:W-:Y:S02]  /*6540*/  SEL R5, RZ, 0x1, !P1 ;  /* 0x00000001ff057807 */ /* 0x000fe40004800000 */
[----:B------:R-:W-:Y:S01]  /*6550*/  ISETP.GE.U32.AND P1, PT, R16, UR4, PT ;  /* 0x0000000410007c0c */ /* 0x000fe2000bf26070 */
[----:B------:R-:W-:Y:S01]  /*6560*/  IMAD R12, R7, -0x11, R12 ;  /* 0xffffffef070c7824 */ /* 0x000fe200078e020c */
[----:B------:R-:W-:Y:S01]  /*6570*/  LOP3.LUT R0, R0, R5, RZ, 0x3c, !PT ;  /* 0x0000000500007212 */ /* 0x000fe200078e3cff */
[----:B------:R-:W-:Y:S01]  /*6580*/  IMAD.MOV.U32 R5, RZ, RZ, -0x1 ;  /* 0xffffffffff057424 */ /* 0x000fe200078e00ff */
[----:B------:R-:W-:Y:S01]  /*6590*/  ISETP.GE.U32.AND.EX P1, PT, R17, UR5, PT, P1 ;  /* 0x0000000511007c0c */ /* 0x000fe2000bf26110 */
[----:B-1----:R-:W-:-:S02]  /*65a0*/  IMAD.MOV.U32 R6, RZ, RZ, -0x1 ;  /* 0xffffffffff067424 */ /* 0x002fc400078e00ff */
[--C-:B------:R-:W-:Y:S02]  /*65b0*/  @P3 LOP3.LUT R0, R0, 0x1, R7.reuse, 0x78, !PT ;  /* 0x0000000100003812 */ /* 0x100fe400078e7807 */
[----:B------:R-:W-:-:S08]  /*65c0*/  PRMT R7, RZ, 0x7610, R7 ;  /* 0x00007610ff077816 */ /* 0x000fd00000000007 */
[----:B------:R-:W-:Y:S05]  /*65d0*/  @P1 BRA `(.L_x_117) ;  /* 0x0000000400501947 */ /* 0x000fea0003800000 */
[----:B------:R-:W-:Y:S01]  /*65e0*/  ULDC.64 UR4, c[0x0][0x8d0] ;  /* 0x0002340000047ab9 */ /* 0x000fe20000000a00 */
[----:B------:R-:W1:Y:S01]  /*65f0*/  S2R R15, SR_CTAID.X ;  /* 0x00000000000f7919 */ /* 0x000e620000002500 */
[----:B------:R-:W-:Y:S01]  /*6600*/  ISETP.NE.U32.AND P1, PT, RZ, UR4, PT ;  /* 0x00000004ff007c0c */ /* 0x000fe2000bf25070 */
[----:B------:R-:W-:Y:S01]  /*6610*/  ULDC UR7, c[0x0][0x8d8] ;  /* 0x0002360000077ab9 */ /* 0x000fe20000000800 */
[----:B------:R-:W-:Y:S01]  /*6620*/  IMAD.MOV.U32 R4, RZ, RZ, R16 ;  /* 0x000000ffff047224 */ /* 0x000fe200078e0010 */
[----:B------:R-:W2:Y:S01]  /*6630*/  S2R R14, SR_CTAID.Y ;  /* 0x00000000000e7919 */ /* 0x000ea20000002600 */
[----:B------:R-:W-:Y:S01]  /*6640*/  ISETP.NE.AND.EX P1, PT, RZ, UR5, PT, P1 ;  /* 0x00000005ff007c0c */ /* 0x000fe2000bf25310 */
[----:B------:R-:W-:-:S12]  /*6650*/  IMAD.MOV.U32 R5, RZ, RZ, R17 ;  /* 0x000000ffff057224 */ /* 0x000fd800078e0011 */
[----:B------:R-:W-:Y:S05]  /*6660*/  @!P1 BRA `(.L_x_118) ;  /* 0x0000000000289947 */ /* 0x000fea0003800000 */
[----:B------:R-:W-:Y:S02]  /*6670*/  ULDC UR6, c[0x0][0x8dc] ;  /* 0x0002370000067ab9 */ /* 0x000fe40000000800 */
[----:B------:R-:W-:-:S05]  /*6680*/  IADD3 R9, P1, R16, UR6, RZ ;  /* 0x0000000610097c10 */ /* 0x000fca000ff3e0ff */
[----:B------:R-:W-:-:S04]  /*6690*/  IMAD.X R21, RZ, RZ, R17, P1 ;  /* 0x000000ffff157224 */ /* 0x000fc800008e0611 */
[----:B------:R-:W-:-:S04]  /*66a0*/  IMAD.WIDE.U32 R6, R21, UR4, RZ ;  /* 0x0000000415067c25 */ /* 0x000fc8000f8e00ff */
[----:B------:R-:W-:-:S04]  /*66b0*/  IMAD.WIDE.U32 R6, P1, R9, UR5, R6 ;  /* 0x0000000509067c25 */ /* 0x000fc8000f820006 */
[----:B------:R-:W-:-:S04]  /*66c0*/  IMAD.WIDE.U32 R8, R9, UR4, RZ ;  /* 0x0000000409087c25 */ /* 0x000fc8000f8e00ff */
[----:B------:R-:W-:Y:S01]  /*66d0*/  IMAD.X R5, RZ, RZ, RZ, P1 ;  /* 0x000000ffff057224 */ /* 0x000fe200008e06ff */
[----:B------:R-:W-:Y:S01]  /*66e0*/  IADD3 RZ, P1, R9, R6, RZ ;  /* 0x0000000609ff7210 */ /* 0x000fe20007f3e0ff */
[----:B------:R-:W-:-:S04]  /*66f0*/  IMAD.MOV.U32 R4, RZ, RZ, R7 ;  /* 0x000000ffff047224 */ /* 0x000fc800078e0007 */
[----:B------:R-:W-:-:S08]  /*6700*/  IMAD.WIDE.U32.X R4, R21, UR5, R4, P1 ;  /* 0x0000000515047c25 */ /* 0x000fd000088e0404 */
.L_x_118:
[--C-:B------:R-:W-:Y:S01]  /*6710*/  SHF.R.U64 R8, R4, UR7, R5.reuse ;  /* 0x0000000704087c19 */ /* 0x100fe20008001205 */
[----:B------:R-:W-:Y:S01]  /*6720*/  ULDC.64 UR4, c[0x0][0x8c8] ;  /* 0x0002320000047ab9 */ /* 0x000fe20000000a00 */
[----:B------:R-:W-:Y:S01]  /*6730*/  SHF.R.U32.HI R4, RZ, UR7, R5 ;  /* 0x00000007ff047c19 */ /* 0x000fe20008011605 */
[----:B------:R-:W3:Y:S01]  /*6740*/  LDC R24, c[0x0][0x144] ;  /* 0x00005100ff187b82 */ /* 0x000ee20000000800 */
[----:B------:R-:W-:Y:S01]  /*6750*/  IADD3 R7, P1, RZ, -R8, RZ ;  /* 0x80000008ff077210 */ /* 0x000fe20007f3e0ff */
[----:B------:R-:W-:Y:S01]  /*6760*/  ULDC.64 UR8, c[0x0][0x8e8] ;  /* 0x00023a0000087ab9 */ /* 0x000fe20000000a00 */
[----:B-1----:R-:W-:Y:S01]  /*6770*/  I2FP.F32.U32 R9, R15 ;  /* 0x0000000f00097245 */ /* 0x002fe20000201000 */
[----:B------:R-:W-:Y:S02]  /*6780*/  ULDC UR6, c[0x0][0x8b0] ;  /* 0x00022c0000067ab9 */ /* 0x000fe40000000800 */
[----:B------:R-:W-:Y:S01]  /*6790*/  IMAD.X R4, RZ, RZ, ~R4, P1 ;  /* 0x000000ffff047224 */ /* 0x000fe200008e0e04 */
[----:B------:R-:W-:Y:S01]  /*67a0*/  ISETP.NE.U32.AND P1, PT, RZ, UR8, PT ;  /* 0x00000008ff007c0c */ /* 0x000fe2000bf25070 */
[----:B------:R-:W1:Y:S02]  /*67b0*/  LDC R21, c[0x0][0x148] ;  /* 0x00005200ff157b82 */ /* 0x000e640000000800 */
[----:B------:R-:W-:Y:S01]  /*67c0*/  IMAD R6, R4, UR4, RZ ;  /* 0x0000000404067c24 */ /* 0x000fe2000f8e02ff */
[----:B------:R-:W-:Y:S01]  /*67d0*/  ISETP.NE.AND.EX P1, PT, RZ, UR9, PT, P1 ;  /* 0x00000009ff007c0c */ /* 0x000fe2000bf25310 */
[----:B------:R-:W-:Y:S01]  /*67e0*/  IMAD.WIDE.U32 R4, R7, UR4, R16 ;  /* 0x0000000407047c25 */ /* 0x000fe2000f8e0010 */
[----:B------:R-:W-:-:S03]  /*67f0*/  ULDC UR4, c[0x0][0x150] ;  /* 0x0000540000047ab9 */ /* 0x000fc60000000800 */
[----:B------:R-:W-:Y:S02]  /*6800*/  IMAD R7, R7, UR5, R6 ;  /* 0x0000000507077c24 */ /* 0x000fe4000f8e0206 */
[----:B------:R-:W-:Y:S01]  /*6810*/  FMUL R6, R9, UR4 ;  /* 0x0000000409067c20 */ /* 0x000fe20008400000 */
[----:B------:R-:W-:Y:S01]  /*6820*/  ULDC UR4, c[0x0][0x8c0] ;  /* 0x0002300000047ab9 */ /* 0x000fe20000000800 */
[----:B------:R-:W-:Y:S01]  /*6830*/  ULDC UR5, c[0x0][0x154] ;  /* 0x0000550000057ab9 */ /* 0x000fe20000000800 */
[----:B------:R-:W-:-:S03]  /*6840*/  IMAD.IADD R5, R5, 0x1, R7 ;  /* 0x0000000105057824 */ /* 0x000fc600078e0207 */
[----:B------:R-:W4:Y:S02]  /*6850*/  F2I.U32.TRUNC.NTZ R6, R6 ;  /* 0x0000000600067305 */ /* 0x000f24000020f000 */
[----:B------:R-:W-:Y:S02]  /*6860*/  SHF.R.U64 R9, R4, UR4, R5 ;  /* 0x0000000404097c19 */ /* 0x000fe40008001205 */
[----:B--2---:R-:W-:-:S05]  /*6870*/  I2FP.F32.U32 R4, R14 ;  /* 0x0000000e00047245 */ /* 0x004fca0000201000 */
[----:B------:R-:W-:Y:S01]  /*6880*/  FMUL R22, R4, UR5 ;  /* 0x0000000504167c20 */ /* 0x000fe20008400000 */
[----:B------:R-:W-:Y:S01]  /*6890*/  SHF.R.U32.HI R4, RZ, UR4, R5 ;  /* 0x00000004ff047c19 */ /* 0x000fe20008011605 */
[----:B------:R-:W-:-:S03]  /*68a0*/  ULDC UR4, c[0x0][0x900] ;  /* 0x0002400000047ab9 */ /* 0x000fc60000000800 */
[--C-:B------:R-:W-:Y:S01]  /*68b0*/  SHF.R.U64 R20, R9, UR6, R4.reuse ;  /* 0x0000000609147c19 */ /* 0x100fe20008001204 */
[----:B------:R-:W2:Y:S01]  /*68c0*/  F2I.U32.TRUNC.NTZ R22, R22 ;  /* 0x0000001600167305 */ /* 0x000ea2000020f000 */
[----:B------:R-:W-:Y:S01]  /*68d0*/  SHF.R.U32.HI R5, RZ, UR6, R4 ;  /* 0x00000006ff057c19 */ /* 0x000fe20008011604 */
[----:B----4-:R-:W-:-:S03]  /*68e0*/  IMAD.MOV R6, RZ, RZ, -R6 ;  /* 0x000000ffff067224 */ /* 0x010fc600078e0a06 */
[----:B------:R-:W-:Y:S01]  /*68f0*/  SHF.R.U64 R18, R20, UR4, R5 ;  /* 0x0000000414127c19 */ /* 0x000fe20008001205 */
[----:B---3--:R-:W-:Y:S01]  /*6900*/  IMAD R15, R24, R6, R15 ;  /* 0x00000006180f7224 */ /* 0x008fe200078e020f */
[----:B------:R-:W-:-:S03]  /*6910*/  SHF.R.U32.HI R23, RZ, UR4, R5 ;  /* 0x00000004ff177c19 */ /* 0x000fc60008011605 */
[----:B------:R-:W-:Y:S02]  /*6920*/  IMAD.MOV.U32 R4, RZ, RZ, R18 ;  /* 0x000000ffff047224 */ /* 0x000fe400078e0012 */
[----:B------:R-:W-:Y:S01]  /*6930*/  IMAD.MOV.U32 R5, RZ, RZ, R23 ;  /* 0x000000ffff057224 */ /* 0x000fe200078e0017 */
[----:B--2---:R-:W-:Y:S06]  /*6940*/  @!P1 BRA `(.L_x_119) ;  /* 0x0000000000289947 */ /* 0x004fec0003800000 */
[----:B------:R-:W-:Y:S02]  /*6950*/  ULDC UR4, c[0x0][0x8f4] ;  /* 0x00023d0000047ab9 */ /* 0x000fe40000000800 */
[----:B------:R-:W-:-:S05]  /*6960*/  IADD3 R5, P1, R18, UR4, RZ ;  /* 0x0000000412057c10 */ /* 0x000fca000ff3e0ff */
[----:B------:R-:W-:-:S04]  /*6970*/  IMAD.X R23, RZ, RZ, R23, P1 ;  /* 0x000000ffff177224 */ /* 0x000fc800008e0617 */
[----:B------:R-:W-:-:S04]  /*6980*/  IMAD.WIDE.U32 R6, R23, UR8, RZ ;  /* 0x0000000817067c25 */ /* 0x000fc8000f8e00ff */
[----:B------:R-:W-:-:S04]  /*6990*/  IMAD.WIDE.U32 R6, P1, R5, UR9, R6 ;  /* 0x0000000905067c25 */ /* 0x000fc8000f820006 */
[----:B------:R-:W-:-:S04]  /*69a0*/  IMAD.WIDE.U32 R4, R5, UR8, RZ ;  /* 0x0000000805047c25 */ /* 0x000fc8000f8e00ff */
[----:B------:R-:W-:Y:S01]  /*69b0*/  IMAD.MOV.U32 R4, RZ, RZ, R7 ;  /* 0x000000ffff047224 */ /* 0x000fe200078e0007 */
[----:B------:R-:W-:Y:S01]  /*69c0*/  IADD3 RZ, P3, R5, R6, RZ ;  /* 0x0000000605ff7210 */ /* 0x000fe20007f7e0ff */
[----:B------:R-:W-:-:S04]  /*69d0*/  IMAD.X R5, RZ, RZ, RZ, P1 ;  /* 0x000000ffff057224 */ /* 0x000fc800008e06ff */
[----:B------:R-:W-:-:S08]  /*69e0*/  IMAD.WIDE.U32.X R4, R23, UR9, R4, P3 ;  /* 0x0000000917047c25 */ /* 0x000fd000098e0404 */
.L_x_119:
[----:B------:R-:W-:Y:S01]  /*69f0*/  ISETP.NE.AND P1, PT, R2, 0x1, PT ;  /* 0x000000010200780c */ /* 0x000fe20003f25270 */
[----:B------:R-:W-:Y:S01]  /*6a00*/  ULDC UR4, c[0x0][0x8f0] ;  /* 0x00023c0000047ab9 */ /* 0x000fe20000000800 */
[----:B------:R-:W-:Y:S01]  /*6a10*/  LOP3.LUT R20, R20, UR16, RZ, 0xc0, !PT ;  /* 0x0000001014147c12 */ /* 0x000fe2000f8ec0ff */
[----:B------:R-:W-:Y:S01]  /*6a20*/  IMAD.MOV R22, RZ, RZ, -R22 ;  /* 0x000000ffff167224 */ /* 0x000fe200078e0a16 */
[----:B------:R-:W-:Y:S01]  /*6a30*/  SHF.R.U64 R5, R4, UR4, R5 ;  /* 0x0000000404057c19 */ /* 0x000fe20008001205 */
[----:B------:R-:W-:Y:S01]  /*6a40*/  ULDC UR4, c[0x0][0x8e0] ;  /* 0x0002380000047ab9 */ /* 0x000fe20000000800 */
[----:B------:R-:W-:Y:S01]  /*6a50*/  LOP3.LUT R9, R9, UR15, RZ, 0xc0, !PT ;  /* 0x0000000f09097c12 */ /* 0x000fe2000f8ec0ff */
[----:B------:R-:W-:Y:S01]  /*6a60*/  ULDC UR5, c[0x0][0x8b8] ;  /* 0x00022e0000057ab9 */ /* 0x000fe20000000800 */
[----:B------:R-:W-:Y:S02]  /*6a70*/  IMAD.MOV.U32 R6, RZ, RZ, R8 ;  /* 0x000000ffff067224 */ /* 0x000fe400078e0008 */
[----:B------:R-:W-:-:S02]  /*6a80*/  IMAD.MOV R7, RZ, RZ, -R5 ;  /* 0x000000ffff077224 */ /* 0x000fc400078e0a05 */
[----:B------:R-:W-:Y:S02]  /*6a90*/  IMAD R20, R5, UR17, R20 ;  /* 0x0000001105147c24 */ /* 0x000fe4000f8e0214 */
[----:B-1----:R-:W-:Y:S02]  /*6aa0*/  @P1 IMAD R15, R21, R22, R14 ;  /* 0x00000016150f1224 */ /* 0x002fe400078e020e */
[----:B------:R-:W-:Y:S01]  /*6ab0*/  IMAD R18, R7, UR4, R18 ;  /* 0x0000000407127c24 */ /* 0x000fe2000f8e0212 */
[----:B------:R-:W-:Y:S01]  /*6ac0*/  ULDC UR4, c[0x0][0x8a8] ;  /* 0x00022a0000047ab9 */ /* 0x000fe20000000800 */
[----:B------:R-:W-:Y:S02]  /*6ad0*/  IMAD R15, R20, UR5, R15 ;  /* 0x00000005140f7c24 */ /* 0x000fe4000f8e020f */
[----:B------:R-:W-:Y:S02]  /*6ae0*/  IMAD R18, R18, UR4, R9 ;  /* 0x0000000412127c24 */ /* 0x000fe4000f8e0209 */
[----:B------:R-:W-:-:S03]  /*6af0*/  IMAD.MOV.U32 R7, RZ, RZ, 0x1 ;  /* 0x00000001ff077424 */ /* 0x000fc600078e00ff */
[----:B------:R-:W-:Y:S02]  /*6b00*/  SEL R4, R18, R15, !P1 ;  /* 0x0000000f12047207 */ /* 0x000fe40004800000 */
[----:B------:R-:W-:-:S07]  /*6b10*/  SEL R5, R15, R18, !P1 ;  /* 0x000000120f057207 */ /* 0x000fce0004800000 */
.L_x_117:
[----:B------:R-:W-:Y:S05]  /*6b20*/  BSYNC B1 ;  /* 0x0000000000017941 */ /* 0x000fea0003800000 */
.L_x_116:
[----:B------:R-:W-:-:S13]  /*6b30*/  LOP3.LUT P1, RZ, R7, 0xff, RZ, 0xc0, !PT ;  /* 0x000000ff07ff7812 */ /* 0x000fda000782c0ff */
[----:B------:R-:W-:Y:S05]  /*6b40*/  @P1 BRA `(.L_x_120) ;  /* 0xfffffff400481947 */ /* 0x000fea000383ffff */
[----:B------:R-:W-:Y:S05]  /*6b50*/  BSYNC B0 ;  /* 0x0000000000007941 */ /* 0x000fea0003800000 */
.L_x_108:
[----:B------:R-:W-:-:S03]  /*6b60*/  UMOV UR4, 0xffffffff ;  /* 0xffffffff00047882 */ /* 0x000fc60000000000 */
[----:B------:R-:W-:Y:S05]  /*6b70*/  BRA.DIV UR4, `(.L_x_121) ;  /* 0x0000000e04747947 */ /* 0x000fea000b800000 */
[----:B------:R-:W-:-:S13]  /*6b80*/  ELECT P6, URZ, PT ;  /* 0x00000000003f782f */ /* 0x000fda00038c0000 */
.L_x_153:
[----:B------:R-:W-:Y:S04]  /*6b90*/  BSSY B0, `(.L_x_122) ;  /* 0x00000a0000007945 */ /* 0x000fe80003800000 */
[----:B------:R-:W-:Y:S05]  /*6ba0*/  @!P6 BRA `(.L_x_123) ;  /* 0x000000080078e947 */ /* 0x000fea0003800000 */
[----:B------:R-:W-:-:S04]  /*6bb0*/  LOP3.LUT R19, R19, 0x2, RZ, 0xfc, !PT ;  /* 0x0000000213137812 */ /* 0x000fc800078efcff */
[----:B------:R-:W-:-:S13]  /*6bc0*/  ISETP.NE.AND P0, PT, R19, 0x3, PT ;  /* 0x000000031300780c */ /* 0x000fda0003f05270 */
[----:B------:R-:W-:Y:S05]  /*6bd0*/  @!P0 BRA `(.L_x_124) ;  /* 0x0000000000048947 */ /* 0x000fea0003800000 */
[----:B------:R-:W-:Y:S01]  /*6be0*/  BPT.TRAP 0x1 ;  /* 0x000000040000795c */ /* 0x000fe20000300000 */
.L_x_124:
[----:B------:R-:W1:Y:S01]  /*6bf0*/  S2R R3, SR_CgaCtaId ;  /* 0x0000000000037919 */ /* 0x000e620000008800 */
[----:B------:R-:W-:-:S04]  /*6c00*/  MOV R2, 0x400 ;  /* 0x0000040000027802 */ /* 0x000fc80000000f00 */
[----:B-1----:R-:W-:Y:S02]  /*6c10*/  LEA R3, R3, R2, 0x18 ;  /* 0x0000000203037211 */ /* 0x002fe400078ec0ff */
[----:B------:R-:W-:-:S03]  /*6c20*/  SHF.L.U32 R2, R0, 0x1f, RZ ;  /* 0x0000001f00027819 */ /* 0x000fc600000006ff */
[----:B------:R-:W-:-:S04]  /*6c30*/  VIADD R3, R3, 0x88 ;  /* 0x0000008803037836 */ /* 0x000fc80000000000 */
[C---:B------:R-:W-:Y:S02]  /*6c40*/  IMAD R7, R12.reuse, 0x8, R3 ;  /* 0x000000080c077824 */ /* 0x040fe400078e0203 */
[----:B------:R-:W-:Y:S02]  /*6c50*/  VIADD R12, R12, 0x1 ;  /* 0x000000010c0c7836 */ /* 0x000fe40000000000 */
[----:B------:R-:W1:Y:S03]  /*6c60*/  SYNCS.PHASECHK.TRANS64.TRYWAIT P0, [R7+URZ], R2 ;  /* 0x00000002070075a7 */ /* 0x000e66000800017f */
[----:B------:R-:W-:-:S04]  /*6c70*/  ISETP.NE.AND P1, PT, R12, 0x11, PT ;  /* 0x000000110c00780c */ /* 0x000fc80003f25270 */
[----:B------:R-:W-:Y:S02]  /*6c80*/  SEL R5, RZ, 0x1, P1 ;  /* 0x00000001ff057807 */ /* 0x000fe40000800000 */
[----:B------:R-:W-:Y:S02]  /*6c90*/  SEL R12, R12, RZ, P1 ;  /* 0x000000ff0c0c7207 */ /* 0x000fe40000800000 */
[----:B------:R-:W-:-:S03]  /*6ca0*/  LOP3.LUT R5, R0, R5, RZ, 0x3c, !PT ;  /* 0x0000000500057212 */ /* 0x000fc600078e3cff */
[----:B------:R-:W-:Y:S01]  /*6cb0*/  IMAD R9, R12, 0x8, R3 ;  /* 0x000000080c097824 */ /* 0x000fe200078e0203 */
[----:B------:R-:W-:Y:S01]  /*6cc0*/  SHF.L.U32 R4, R5, 0x1f, RZ ;  /* 0x0000001f05047819 */ /* 0x000fe200000006ff */
[----:B-1----:R-:W-:Y:S06]  /*6cd0*/  @!P0 BRA `(.L_x_125) ;  /* 0x0000000c003c8947 */ /* 0x002fec0003800000 */
.L_x_154:
[----:B------:R-:W2:Y:S01]  /*6ce0*/  SYNCS.PHASECHK.TRANS64.TRYWAIT P0, [R9+URZ], R4 ;  /* 0x00000004090075a7 */ /* 0x000ea2000800017f */
[----:B------:R-:W-:-:S05]  /*6cf0*/  VIADD R0, R12, 0x1 ;  /* 0x000000010c007836 */ /* 0x000fca0000000000 */
[----:B------:R-:W-:-:S04]  /*6d00*/  ISETP.NE.AND P1, PT, R0, 0x11, PT ;  /* 0x000000110000780c */ /* 0x000fc80003f25270 */
[----:B-1----:R-:W-:Y:S02]  /*6d10*/  SEL R2, RZ, 0x1, P1 ;  /* 0x00000001ff027807 */ /* 0x002fe40000800000 */
[----:B------:R-:W-:Y:S02]  /*6d20*/  SEL R0, R0, RZ, P1 ;  /* 0x000000ff00007207 */ /* 0x000fe40000800000 */
[----:B------:R-:W-:-:S03]  /*6d30*/  LOP3.LUT R7, R5, R2, RZ, 0x3c, !PT ;  /* 0x0000000205077212 */ /* 0x000fc600078e3cff */
[----:B------:R-:W-:Y:S01]  /*6d40*/  IMAD R6, R0, 0x8, R3 ;  /* 0x0000000800067824 */ /* 0x000fe200078e0203 */
[----:B------:R-:W-:Y:S01]  /*6d50*/  SHF.L.U32 R5, R7, 0x1f, RZ ;  /* 0x0000001f07057819 */ /* 0x000fe200000006ff */
[----:B--2---:R-:W-:Y:S06]  /*6d60*/  @!P0 BRA `(.L_x_126) ;  /* 0x0000000c002c8947 */ /* 0x004fec0003800000 */
.L_x_155:
[----:B------:R-:W2:Y:S01]  /*6d70*/  SYNCS.PHASECHK.TRANS64.TRYWAIT P0, [R6+URZ], R5 ;  /* 0x00000005060075a7 */ /* 0x000ea2000800017f */
[----:B------:R-:W-:-:S05]  /*6d80*/  VIADD R0, R0, 0x1 ;  /* 0x0000000100007836 */ /* 0x000fca0000000000 */
[----:B------:R-:W-:-:S04]  /*6d90*/  ISETP.NE.AND P1, PT, R0, 0x11, PT ;  /* 0x000000110000780c */ /* 0x000fc80003f25270 */
[----:B------:R-:W-:Y:S02]  /*6da0*/  SEL R2, RZ, 0x1, P1 ;  /* 0x00000001ff027807 */ /* 0x000fe40000800000 */
[----:B------:R-:W-:Y:S02]  /*6db0*/  SEL R0, R0, RZ, P1 ;  /* 0x000000ff00007207 */ /* 0x000fe40000800000 */
[----:B------:R-:W-:-:S03]  /*6dc0*/  LOP3.LUT R7, R7, R2, RZ, 0x3c, !PT ;  /* 0x0000000207077212 */ /* 0x000fc600078e3cff */
[----:B-1----:R-:W-:Y:S01]  /*6dd0*/  IMAD R9, R0, 0x8, R3 ;  /* 0x0000000800097824 */ /* 0x002fe200078e0203 */
[----:B------:R-:W-:Y:S01]  /*6de0*/  SHF.L.U32 R4, R7, 0x1f, RZ ;  /* 0x0000001f07047819 */ /* 0x000fe200000006ff */
[----:B--2---:R-:W-:Y:S06]  /*6df0*/  @!P0 BRA `(.L_x_127) ;  /* 0x0000000c001c8947 */ /* 0x004fec0003800000 */
.L_x_156:
        /* <DEDUP_REMOVED lines=9> */
.L_x_157:
        /* <DEDUP_REMOVED lines=9> */
.L_x_158:
        /* <DEDUP_REMOVED lines=9> */
.L_x_159:
        /* <DEDUP_REMOVED lines=9> */
.L_x_160:
        /* <DEDUP_REMOVED lines=9> */
.L_x_161:
        /* <DEDUP_REMOVED lines=9> */
.L_x_162:
        /* <DEDUP_REMOVED lines=9> */
.L_x_163:
        /* <DEDUP_REMOVED lines=9> */
.L_x_164:
        /* <DEDUP_REMOVED lines=9> */
.L_x_165:
        /* <DEDUP_REMOVED lines=9> */
.L_x_166:
        /* <DEDUP_REMOVED lines=9> */
.L_x_167:
        /* <DEDUP_REMOVED lines=9> */
.L_x_168:
[----:B------:R-:W2:Y:S01]  /*74c0*/  SYNCS.PHASECHK.TRANS64.TRYWAIT P0, [R9+URZ], R4 ;  /* 0x00000004090075a7 */ /* 0x000ea2000800017f */
[----:B------:R-:W-:-:S05]  /*74d0*/  VIADD R0, R0, 0x1 ;  /* 0x0000000100007836 */ /* 0x000fca0000000000 */
[----:B------:R-:W-:-:S04]  /*74e0*/  ISETP.NE.AND P1, PT, R0, 0x11, PT ;  /* 0x000000110000780c */ /* 0x000fc80003f25270 */
[----:B------:R-:W-:Y:S02]  /*74f0*/  SEL R2, RZ, 0x1, P1 ;  /* 0x00000001ff027807 */ /* 0x000fe40000800000 */
[----:B------:R-:W-:Y:S02]  /*7500*/  SEL R0, R0, RZ, P1 ;  /* 0x000000ff00007207 */ /* 0x000fe40000800000 */
[----:B------:R-:W-:Y:S01]  /*7510*/  LOP3.LUT R2, R7, R2, RZ, 0x3c, !PT ;  /* 0x0000000207027212 */ /* 0x000fe200078e3cff */
[----:B--2---:R-:W-:Y:S06]  /*7520*/  @!P0 BRA `(.L_x_140) ;  /* 0x0000000800548947 */ /* 0x004fec0003800000 */
.L_x_169:
[----:B------:R-:W-:Y:S01]  /*7530*/  IMAD R3, R0, 0x8, R3 ;  /* 0x0000000800037824 */ /* 0x000fe200078e0203 */
[----:B------:R-:W-:-:S07]  /*7540*/  SHF.L.U32 R0, R2, 0x1f, RZ ;  /* 0x0000001f02007819 */ /* 0x000fce00000006ff */
.L_x_141:
[----:B---3--:R3:W4:Y:S02]  /*7550*/  SYNCS.PHASECHK.TRANS64.TRYWAIT P0, [R3+URZ], R0 ;  /* 0x00000000030075a7 */ /* 0x008724000800017f */
[----:B----4-:R-:W-:Y:S05]  /*7560*/  @!P0 NANOSLEEP.SYNCS 0x989680 ;  /* 0x009896800000895d */ /* 0x010fea0003900000 */
[----:B------:R-:W4:Y:S02]  /*7570*/  @!P0 SYNCS.PHASECHK.TRANS64 P0, [R3+URZ], R0 ;  /* 0x00000000030085a7 */ /* 0x000f24000800007f */
[----:B----4-:R-:W-:Y:S05]  /*7580*/  @!P0 BRA `(.L_x_141) ;  /* 0xfffffffc00f08947 */ /* 0x010fea000383ffff */
.L_x_123:
[----:B------:R-:W-:Y:S05]  /*7590*/  BSYNC B0 ;  /* 0x0000000000007941 */ /* 0x000fea0003800000 */
.L_x_122:
[----:B------:R-:W-:Y:S05]  /*75a0*/  EXIT ;  /* 0x000000000000794d */ /* 0x000fea0003800000 */
.L_x_21:
[----:B--2---:R-:W-:-:S04]  /*75b0*/  IMAD.U32 R5, RZ, RZ, UR5 ;  /* 0x00000005ff057e24 */ /* 0x004fc8000f8e00ff */
[----:B------:R2:W3:Y:S03]  /*75c0*/  SYNCS.PHASECHK.TRANS64.TRYWAIT P0, [R5+URZ], R0 ;  /* 0x00000000050075a7 */ /* 0x0004e6000800017f */
[----:B---3--:R-:W-:Y:S05]  /*75d0*/  @!P0 NANOSLEEP.SYNCS 0x989680 ;  /* 0x009896800000895d */ /* 0x008fea0003900000 */
[----:B------:R-:W3:Y:S02]  /*75e0*/  @!P0 SYNCS.PHASECHK.TRANS64 P0, [R5+URZ], R0 ;  /* 0x00000000050085a7 */ /* 0x000ee4000800007f */
[----:B---3--:R-:W-:Y:S05]  /*75f0*/  @!P0 BRA `(.L_x_21) ;  /* 0xfffffffc00ec8947 */ /* 0x008fea000383ffff */
[----:B------:R-:W-:Y:S05]  /*7600*/  BRA `(.L_x_20) ;  /* 0xffffffa400087947 */ /* 0x000fea000383ffff */
.L_x_27:
[----:B--2---:R-:W-:-:S04]  /*7610*/  IMAD.U32 R5, RZ, RZ, UR8 ;  /* 0x00000008ff057e24 */ /* 0x004fc8000f8e00ff */
[----:B------:R2:W3:Y:S03]  /*7620*/  SYNCS.PHASECHK.TRANS64.TRYWAIT P0, [R5+URZ], R4 ;  /* 0x00000004050075a7 */ /* 0x0004e6000800017f */
[----:B---3--:R-:W-:Y:S05]  /*7630*/  @!P0 NANOSLEEP.SYNCS 0x989680 ;  /* 0x009896800000895d */ /* 0x008fea0003900000 */
[----:B------:R-:W3:Y:S02]  /*7640*/  @!P0 SYNCS.PHASECHK.TRANS64 P0, [R5+URZ], R4 ;  /* 0x00000004050085a7 */ /* 0x000ee4000800007f */
[----:B---3--:R-:W-:Y:S05]  /*7650*/  @!P0 BRA `(.L_x_27) ;  /* 0xfffffffc00ec8947 */ /* 0x008fea000383ffff */
[----:B------:R-:W-:Y:S05]  /*7660*/  BRA `(.L_x_26) ;  /* 0xffffffa8008c7947 */ /* 0x000fea000383ffff */
.L_x_51:
[----:B-1----:R1:W2:Y:S02]  /*7670*/  SYNCS.PHASECHK.TRANS64.TRYWAIT P0, [R13+URZ+0x110], R4 ;  /* 0x000110040d0075a7 */ /* 0x0022a4000800017f */
[----:B--2---:R-:W-:Y:S05]  /*7680*/  @!P0 NANOSLEEP.SYNCS 0x989680 ;  /* 0x009896800000895d */ /* 0x004fea0003900000 */
[----:B------:R-:W2:Y:S02]  /*7690*/  @!P0 SYNCS.PHASECHK.TRANS64 P0, [R13+URZ+0x110], R4 ;  /* 0x000110040d0085a7 */ /* 0x000ea4000800007f */
[----:B--2---:R-:W-:Y:S05]  /*76a0*/  @!P0 BRA `(.L_x_51) ;  /* 0xfffffffc00f08947 */ /* 0x004fea000383ffff */
[----:B------:R-:W-:Y:S05]  /*76b0*/  BRA `(.L_x_142) ;  /* 0xffffffb800987947 */ /* 0x000fea000383ffff */
.L_x_62:
[----:B-1----:R1:W2:Y:S02]  /*76c0*/  SYNCS.PHASECHK.TRANS64.TRYWAIT P1, [R12+URZ+0x110], R7 ;  /* 0x000110070c0075a7 */ /* 0x0022a4000802017f */
[----:B--2---:R-:W-:Y:S05]  /*76d0*/  @!P1 NANOSLEEP.SYNCS 0x989680 ;  /* 0x009896800000995d */ /* 0x004fea0003900000 */
[----:B------:R-:W2:Y:S02]  /*76e0*/  @!P1 SYNCS.PHASECHK.TRANS64 P1, [R12+URZ+0x110], R7 ;  /* 0x000110070c0095a7 */ /* 0x000ea4000802007f */
[----:B--2---:R-:W-:Y:S05]  /*76f0*/  @!P1 BRA `(.L_x_62) ;  /* 0xfffffffc00f09947 */ /* 0x004fea000383ffff */
[----:B------:R-:W-:Y:S05]  /*7700*/  BRA `(.L_x_143) ;  /* 0xffffffc000e07947 */ /* 0x000fea000383ffff */
.L_x_78:
[----:B-1----:R-:W-:-:S04]  /*7710*/  IMAD.U32 R10, RZ, RZ, UR4 ;  /* 0x00000004ff0a7e24 */ /* 0x002fc8000f8e00ff */
[----:B------:R1:W2:Y:S03]  /*7720*/  SYNCS.PHASECHK.TRANS64.TRYWAIT P0, [R10+URZ+0x138], R3 ;  /* 0x000138030a0075a7 */ /* 0x0002a6000800017f */
[----:B--2---:R-:W-:Y:S05]  /*7730*/  @!P0 NANOSLEEP.SYNCS 0x989680 ;  /* 0x009896800000895d */ /* 0x004fea0003900000 */
[----:B------:R-:W2:Y:S02]  /*7740*/  @!P0 SYNCS.PHASECHK.TRANS64 P0, [R10+URZ+0x138], R3 ;  /* 0x000138030a0085a7 */ /* 0x000ea4000800007f */
[----:B--2---:R-:W-:Y:S05]  /*7750*/  @!P0 BRA `(.L_x_78) ;  /* 0xfffffffc00ec8947 */ /* 0x004fea000383ffff */
[----:B------:R-:W-:Y:S05]  /*7760*/  BRA `(.L_x_77) ;  /* 0xffffffd800387947 */ /* 0x000fea000383ffff */
.L_x_87:
[----:B-1----:R-:W-:-:S04]  /*7770*/  IMAD.U32 R5, RZ, RZ, UR5 ;  /* 0x00000005ff057e24 */ /* 0x002fc8000f8e00ff */
[----:B------:R1:W2:Y:S03]  /*7780*/  SYNCS.PHASECHK.TRANS64.TRYWAIT P1, [R5+URZ+0x120], R4 ;  /* 0x00012004050075a7 */ /* 0x0002a6000802017f */
[----:B--2---:R-:W-:Y:S05]  /*7790*/  @!P1 NANOSLEEP.SYNCS 0x989680 ;  /* 0x009896800000995d */ /* 0x004fea0003900000 */
[----:B------:R-:W2:Y:S02]  /*77a0*/  @!P1 SYNCS.PHASECHK.TRANS64 P1, [R5+URZ+0x120], R4 ;  /* 0x00012004050095a7 */ /* 0x000ea4000802007f */
[----:B--2---:R-:W-:Y:S05]  /*77b0*/  @!P1 BRA `(.L_x_87) ;  /* 0xfffffffc00ec9947 */ /* 0x004fea000383ffff */
[----:B------:R-:W-:Y:S05]  /*77c0*/  BRA `(.L_x_144) ;  /* 0xffffffdc00247947 */ /* 0x000fea000383ffff */
.L_x_93:
[----:B-12---:R-:W-:-:S04]  /*77d0*/  IMAD.U32 R5, RZ, RZ, UR5 ;  /* 0x00000005ff057e24 */ /* 0x006fc8000f8e00ff */
[----:B------:R1:W2:Y:S03]  /*77e0*/  SYNCS.PHASECHK.TRANS64.TRYWAIT P1, [R5+URZ+0x128], R4 ;  /* 0x00012804050075a7 */ /* 0x0002a6000802017f */
[----:B--2---:R-:W-:Y:S05]  /*77f0*/  @!P1 NANOSLEEP.SYNCS 0x989680 ;  /* 0x009896800000995d */ /* 0x004fea0003900000 */
[----:B------:R-:W2:Y:S02]  /*7800*/  @!P1 SYNCS.PHASECHK.TRANS64 P1, [R5+URZ+0x128], R4 ;  /* 0x00012804050095a7 */ /* 0x000ea4000802007f */
[----:B--2---:R-:W-:Y:S05]  /*7810*/  @!P1 BRA `(.L_x_93) ;  /* 0xfffffffc00ec9947 */ /* 0x004fea000383ffff */
[----:B------:R-:W-:Y:S05]  /*7820*/  BRA `(.L_x_145) ;  /* 0xffffffdc006c7947 */ /* 0x000fea000383ffff */
.L_x_105:
[----:B-1----:R1:W3:Y:S02]  /*7830*/  SYNCS.PHASECHK.TRANS64.TRYWAIT P0, [R3+URZ+0x120], R0 ;  /* 0x00012000030075a7 */ /* 0x0022e4000800017f */
[----:B---3--:R-:W-:Y:S05]  /*7840*/  @!P0 NANOSLEEP.SYNCS 0x989680 ;  /* 0x009896800000895d */ /* 0x008fea0003900000 */
[----:B------:R-:W3:Y:S02]  /*7850*/  @!P0 SYNCS.PHASECHK.TRANS64 P0, [R3+URZ+0x120], R0 ;  /* 0x00012000030085a7 */ /* 0x000ee4000800007f */
[----:B---3--:R-:W-:Y:S05]  /*7860*/  @!P0 BRA `(.L_x_105) ;  /* 0xfffffffc00f08947 */ /* 0x008fea000383ffff */
[----:B------:R-:W-:Y:S05]  /*7870*/  BRA `(.L_x_146) ;  /* 0xffffffe4006c7947 */ /* 0x000fea000383ffff */
.L_x_109:
[----:B------:R-:W-:Y:S01]  /*7880*/  BSSY B1, `(.L_x_147) ;  /* 0x0000006000017945 */ /* 0x000fe20003800000 */
[----:B------:R-:W-:-:S07]  /*7890*/  IMAD.MOV.U32 R15, RZ, RZ, -0x1 ;  /* 0xffffffffff0f7424 */ /* 0x000fce00078e00ff */
[----:B------:R-:W-:Y:S05]  /*78a0*/  WARPSYNC.COLLECTIVE R15, `(.L_x_148) ;  /* 0x000000000f0c7348 */ /* 0x000fea0003c00000 */
[----:B------:R-:W-:Y:S02]  /*78b0*/  ELECT P6, UR62, PT ;  /* 0x00000000003e782f */ /* 0x000fe400038c0000 */
[----:B------:R-:W-:Y:S01]  /*78c0*/  MOV R14, UR62 ;  /* 0x0000003e000e7c02 */ /* 0x000fe20008000f00 */
[----:B------:R-:W-:Y:S10]  /*78d0*/  ENDCOLLECTIVE ;  /* 0x000000000000791b */ /* 0x000ff40003800000 */
.L_x_148:
[----:B------:R-:W-:Y:S05]  /*78e0*/  BSYNC B1 ;  /* 0x0000000000017941 */ /* 0x000fea0003800000 */
.L_x_147:
[----:B------:R-:W-:Y:S05]  /*78f0*/  BRA `(.L_x_149) ;  /* 0xffffffe400e87947 */ /* 0x000fea000383ffff */
.L_x_112:
[----:B--2---:R2:W3:Y:S02]  /*7900*/  SYNCS.PHASECHK.TRANS64.TRYWAIT P1, [R21+URZ+0x88], R8 ;  /* 0x00008808150075a7 */ /* 0x0044e4000802017f */
[----:B---3--:R-:W-:Y:S05]  /*7910*/  @!P1 NANOSLEEP.SYNCS 0x989680 ;  /* 0x009896800000995d */ /* 0x008fea0003900000 */
[----:B------:R-:W3:Y:S02]  /*7920*/  @!P1 SYNCS.PHASECHK.TRANS64 P1, [R21+URZ+0x88], R8 ;  /* 0x00008808150095a7 */ /* 0x000ee4000802007f */
[----:B---3--:R-:W-:Y:S05]  /*7930*/  @!P1 BRA `(.L_x_112) ;  /* 0xfffffffc00f09947 */ /* 0x008fea000383ffff */
[----:B------:R-:W-:Y:S05]  /*7940*/  BRA `(.L_x_150) ;  /* 0xffffffe8001c7947 */ /* 0x000fea000383ffff */
.L_x_121:
[----:B------:R-:W-:Y:S01]  /*7950*/  BSSY B0, `(.L_x_151) ;  /* 0x0000006000007945 */ /* 0x000fe20003800000 */
[----:B------:R-:W-:-:S07]  /*7960*/  IMAD.MOV.U32 R15, RZ, RZ, -0x1 ;  /* 0xffffffffff0f7424 */ /* 0x000fce00078e00ff */
[----:B------:R-:W-:Y:S05]  /*7970*/  WARPSYNC.COLLECTIVE R15, `(.L_x_152) ;  /* 0x000000000f0c7348 */ /* 0x000fea0003c00000 */
[----:B------:R-:W-:Y:S02]  /*7980*/  ELECT P6, UR62, PT ;  /* 0x00000000003e782f */ /* 0x000fe400038c0000 */
[----:B------:R-:W-:Y:S01]  /*7990*/  MOV R14, UR62 ;  /* 0x0000003e000e7c02 */ /* 0x000fe20008000f00 */
[----:B------:R-:W-:Y:S10]  /*79a0*/  ENDCOLLECTIVE ;  /* 0x000000000000791b */ /* 0x000ff40003800000 */
.L_x_152:
[----:B------:R-:W-:Y:S05]  /*79b0*/  BSYNC B0 ;  /* 0x0000000000007941 */ /* 0x000fea0003800000 */
.L_x_151:
[----:B------:R-:W-:Y:S05]  /*79c0*/  BRA `(.L_x_153) ;  /* 0xfffffff000707947 */ /* 0x000fea000383ffff */
.L_x_125:
[----:B-1----:R1:W2:Y:S02]  /*79d0*/  SYNCS.PHASECHK.TRANS64.TRYWAIT P0, [R7+URZ], R2 ;  /* 0x00000002070075a7 */ /* 0x0022a4000800017f */
[----:B--2---:R-:W-:Y:S05]  /*79e0*/  @!P0 NANOSLEEP.SYNCS 0x989680 ;  /* 0x009896800000895d */ /* 0x004fea0003900000 */
[----:B------:R-:W2:Y:S02]  /*79f0*/  @!P0 SYNCS.PHASECHK.TRANS64 P0, [R7+URZ], R2 ;  /* 0x00000002070085a7 */ /* 0x000ea4000800007f */
[----:B--2---:R-:W-:Y:S05]  /*7a00*/  @!P0 BRA `(.L_x_125) ;  /* 0xfffffffc00f08947 */ /* 0x004fea000383ffff */
[----:B------:R-:W-:Y:S05]  /*7a10*/  BRA `(.L_x_154) ;  /* 0xfffffff000b07947 */ /* 0x000fea000383ffff */
.L_x_126:
[----:B-1----:R1:W2:Y:S02]  /*7a20*/  SYNCS.PHASECHK.TRANS64.TRYWAIT P0, [R9+URZ], R4 ;  /* 0x00000004090075a7 */ /* 0x0022a4000800017f */
[----:B--2---:R-:W-:Y:S05]  /*7a30*/  @!P0 NANOSLEEP.SYNCS 0x989680 ;  /* 0x009896800000895d */ /* 0x004fea0003900000 */
[----:B------:R-:W2:Y:S02]  /*7a40*/  @!P0 SYNCS.PHASECHK.TRANS64 P0, [R9+URZ], R4 ;  /* 0x00000004090085a7 */ /* 0x000ea4000800007f */
[----:B--2---:R-:W-:Y:S05]  /*7a50*/  @!P0 BRA `(.L_x_126) ;  /* 0xfffffffc00f08947 */ /* 0x004fea000383ffff */
[----:B------:R-:W-:Y:S05]  /*7a60*/  BRA `(.L_x_155) ;  /* 0xfffffff000c07947 */ /* 0x000fea000383ffff */
.L_x_127:
[----:B-1----:R1:W2:Y:S02]  /*7a70*/  SYNCS.PHASECHK.TRANS64.TRYWAIT P0, [R6+URZ], R5 ;  /* 0x00000005060075a7 */ /* 0x0022a4000800017f */
[----:B--2---:R-:W-:Y:S05]  /*7a80*/  @!P0 NANOSLEEP.SYNCS 0x989680 ;  /* 0x009896800000895d */ /* 0x004fea0003900000 */
[----:B------:R-:W2:Y:S02]  /*7a90*/  @!P0 SYNCS.PHASECHK.TRANS64 P0, [R6+URZ], R5 ;  /* 0x00000005060085a7 */ /* 0x000ea4000800007f */
[----:B--2---:R-:W-:Y:S05]  /*7aa0*/  @!P0 BRA `(.L_x_127) ;  /* 0xfffffffc00f08947 */ /* 0x004fea000383ffff */
[----:B------:R-:W-:Y:S05]  /*7ab0*/  BRA `(.L_x_156) ;  /* 0xfffffff000d07947 */ /* 0x000fea000383ffff */
.L_x_128:
[----:B-1----:R1:W2:Y:S02]  /*7ac0*/  SYNCS.PHASECHK.TRANS64.TRYWAIT P0, [R9+URZ], R4 ;  /* 0x00000004090075a7 */ /* 0x0022a4000800017f */
[----:B--2---:R-:W-:Y:S05]  /*7ad0*/  @!P0 NANOSLEEP.SYNCS 0x989680 ;  /* 0x009896800000895d */ /* 0x004fea0003900000 */
[----:B------:R-:W2:Y:S02]  /*7ae0*/  @!P0 SYNCS.PHASECHK.TRANS64 P0, [R9+URZ], R4 ;  /* 0x00000004090085a7 */ /* 0x000ea4000800007f */
[----:B--2---:R-:W-:Y:S05]  /*7af0*/  @!P0 BRA `(.L_x_128) ;  /* 0xfffffffc00f08947 */ /* 0x004fea000383ffff */
[----:B------:R-:W-:Y:S05]  /*7b00*/  BRA `(.L_x_157) ;  /* 0xfffffff000e07947 */ /* 0x000fea000383ffff */
.L_x_129:
[----:B-1----:R1:W2:Y:S02]  /*7b10*/  SYNCS.PHASECHK.TRANS64.TRYWAIT P0, [R6+URZ], R5 ;  /* 0x00000005060075a7 */ /* 0x0022a4000800017f */
[----:B--2---:R-:W-:Y:S05]  /*7b20*/  @!P0 NANOSLEEP.SYNCS 0x989680 ;  /* 0x009896800000895d */ /* 0x004fea0003900000 */
[----:B------:R-:W2:Y:S02]  /*7b30*/  @!P0 SYNCS.PHASECHK.TRANS64 P0, [R6+URZ], R5 ;  /* 0x00000005060085a7 */ /* 0x000ea4000800007f */
[----:B--2---:R-:W-:Y:S05]  /*7b40*/  @!P0 BRA `(.L_x_129) ;  /* 0xfffffffc00f08947 */ /* 0x004fea000383ffff */
[----:B------:R-:W-:Y:S05]  /*7b50*/  BRA `(.L_x_158) ;  /* 0xfffffff000f07947 */ /* 0x000fea000383ffff */
.L_x_130:
[----:B-1----:R1:W2:Y:S02]  /*7b60*/  SYNCS.PHASECHK.TRANS64.TRYWAIT P0, [R9+URZ], R4 ;  /* 0x00000004090075a7 */ /* 0x0022a4000800017f */
[----:B--2---:R-:W-:Y:S05]  /*7b70*/  @!P0 NANOSLEEP.SYNCS 0x989680 ;  /* 0x009896800000895d */ /* 0x004fea0003900000 */
[----:B------:R-:W2:Y:S02]  /*7b80*/  @!P0 SYNCS.PHASECHK.TRANS64 P0, [R9+URZ], R4 ;  /* 0x00000004090085a7 */ /* 0x000ea4000800007f */
[----:B--2---:R-:W-:Y:S05]  /*7b90*/  @!P0 BRA `(.L_x_130) ;  /* 0xfffffffc00f08947 */ /* 0x004fea000383ffff */
[----:B------:R-:W-:Y:S05]  /*7ba0*/  BRA `(.L_x_159) ;  /* 0xfffffff400007947 */ /* 0x000fea000383ffff */
.L_x_131:
[----:B-1----:R1:W2:Y:S02]  /*7bb0*/  SYNCS.PHASECHK.TRANS64.TRYWAIT P0, [R6+URZ], R5 ;  /* 0x00000005060075a7 */ /* 0x0022a4000800017f */
[----:B--2---:R-:W-:Y:S05]  /*7bc0*/  @!P0 NANOSLEEP.SYNCS 0x989680 ;  /* 0x009896800000895d */ /* 0x004fea0003900000 */
[----:B------:R-:W2:Y:S02]  /*7bd0*/  @!P0 SYNCS.PHASECHK.TRANS64 P0, [R6+URZ], R5 ;  /* 0x00000005060085a7 */ /* 0x000ea4000800007f */
[----:B--2---:R-:W-:Y:S05]  /*7be0*/  @!P0 BRA `(.L_x_131) ;  /* 0xfffffffc00f08947 */ /* 0x004fea000383ffff */
[----:B------:R-:W-:Y:S05]  /*7bf0*/  BRA `(.L_x_160) ;  /* 0xfffffff400107947 */ /* 0x000fea000383ffff */
.L_x_132:
[----:B-1----:R1:W2:Y:S02]  /*7c00*/  SYNCS.PHASECHK.TRANS64.TRYWAIT P0, [R9+URZ], R4 ;  /* 0x00000004090075a7 */ /* 0x0022a4000800017f */
[----:B--2---:R-:W-:Y:S05]  /*7c10*/  @!P0 NANOSLEEP.SYNCS 0x989680 ;  /* 0x009896800000895d */ /* 0x004fea0003900000 */
[----:B------:R-:W2:Y:S02]  /*7c20*/  @!P0 SYNCS.PHASECHK.TRANS64 P0, [R9+URZ], R4 ;  /* 0x00000004090085a7 */ /* 0x000ea4000800007f */
[----:B--2---:R-:W-:Y:S05]  /*7c30*/  @!P0 BRA `(.L_x_132) ;  /* 0xfffffffc00f08947 */ /* 0x004fea000383ffff */
[----:B------:R-:W-:Y:S05]  /*7c40*/  BRA `(.L_x_161) ;  /* 0xfffffff400207947 */ /* 0x000fea000383ffff */
.L_x_133:
[----:B-1----:R1:W2:Y:S02]  /*7c50*/  SYNCS.PHASECHK.TRANS64.TRYWAIT P0, [R6+URZ], R5 ;  /* 0x00000005060075a7 */ /* 0x0022a4000800017f */
[----:B--2---:R-:W-:Y:S05]  /*7c60*/  @!P0 NANOSLEEP.SYNCS 0x989680 ;  /* 0x009896800000895d */ /* 0x004fea0003900000 */
[----:B------:R-:W2:Y:S02]  /*7c70*/  @!P0 SYNCS.PHASECHK.TRANS64 P0, [R6+URZ], R5 ;  /* 0x00000005060085a7 */ /* 0x000ea4000800007f */
[----:B--2---:R-:W-:Y:S05]  /*7c80*/  @!P0 BRA `(.L_x_133) ;  /* 0xfffffffc00f08947 */ /* 0x004fea000383ffff */
[----:B------:R-:W-:Y:S05]  /*7c90*/  BRA `(.L_x_162) ;  /* 0xfffffff400307947 */ /* 0x000fea000383ffff */
.L_x_134:
[----:B-1----:R1:W2:Y:S02]  /*7ca0*/  SYNCS.PHASECHK.TRANS64.TRYWAIT P0, [R9+URZ], R4 ;  /* 0x00000004090075a7 */ /* 0x0022a4000800017f */
[----:B--2---:R-:W-:Y:S05]  /*7cb0*/  @!P0 NANOSLEEP.SYNCS 0x989680 ;  /* 0x009896800000895d */ /* 0x004fea0003900000 */
[----:B------:R-:W2:Y:S02]  /*7cc0*/  @!P0 SYNCS.PHASECHK.TRANS64 P0, [R9+URZ], R4 ;  /* 0x00000004090085a7 */ /* 0x000ea4000800007f */
[----:B--2---:R-:W-:Y:S05]  /*7cd0*/  @!P0 BRA `(.L_x_134) ;  /* 0xfffffffc00f08947 */ /* 0x004fea000383ffff */
[----:B------:R-:W-:Y:S05]  /*7ce0*/  BRA `(.L_x_163) ;  /* 0xfffffff400407947 */ /* 0x000fea000383ffff */
.L_x_135:
[----:B-1----:R1:W2:Y:S02]  /*7cf0*/  SYNCS.PHASECHK.TRANS64.TRYWAIT P0, [R6+URZ], R5 ;  /* 0x00000005060075a7 */ /* 0x0022a4000800017f */
[----:B--2---:R-:W-:Y:S05]  /*7d00*/  @!P0 NANOSLEEP.SYNCS 0x989680 ;  /* 0x009896800000895d */ /* 0x004fea0003900000 */
[----:B------:R-:W2:Y:S02]  /*7d10*/  @!P0 SYNCS.PHASECHK.TRANS64 P0, [R6+URZ], R5 ;  /* 0x00000005060085a7 */ /* 0x000ea4000800007f */
[----:B--2---:R-:W-:Y:S05]  /*7d20*/  @!P0 BRA `(.L_x_135) ;  /* 0xfffffffc00f08947 */ /* 0x004fea000383ffff */
[----:B------:R-:W-:Y:S05]  /*7d30*/  BRA `(.L_x_164) ;  /* 0xfffffff400507947 */ /* 0x000fea000383ffff */
.L_x_136:
[----:B-1----:R1:W2:Y:S02]  /*7d40*/  SYNCS.PHASECHK.TRANS64.TRYWAIT P0, [R9+URZ], R4 ;  /* 0x00000004090075a7 */ /* 0x0022a4000800017f */
[----:B--2---:R-:W-:Y:S05]  /*7d50*/  @!P0 NANOSLEEP.SYNCS 0x989680 ;  /* 0x009896800000895d */ /* 0x004fea0003900000 */
[----:B------:R-:W2:Y:S02]  /*7d60*/  @!P0 SYNCS.PHASECHK.TRANS64 P0, [R9+URZ], R4 ;  /* 0x00000004090085a7 */ /* 0x000ea4000800007f */
[----:B--2---:R-:W-:Y:S05]  /*7d70*/  @!P0 BRA `(.L_x_136) ;  /* 0xfffffffc00f08947 */ /* 0x004fea000383ffff */
[----:B------:R-:W-:Y:S05]  /*7d80*/  BRA `(.L_x_165) ;  /* 0xfffffff400607947 */ /* 0x000fea000383ffff */
.L_x_137:
[----:B-1----:R1:W2:Y:S02]  /*7d90*/  SYNCS.PHASECHK.TRANS64.TRYWAIT P0, [R6+URZ], R5 ;  /* 0x00000005060075a7 */ /* 0x0022a4000800017f */
[----:B--2---:R-:W-:Y:S05]  /*7da0*/  @!P0 NANOSLEEP.SYNCS 0x989680 ;  /* 0x009896800000895d */ /* 0x004fea0003900000 */
[----:B------:R-:W2:Y:S02]  /*7db0*/  @!P0 SYNCS.PHASECHK.TRANS64 P0, [R6+URZ], R5 ;  /* 0x00000005060085a7 */ /* 0x000ea4000800007f */
[----:B--2---:R-:W-:Y:S05]  /*7dc0*/  @!P0 BRA `(.L_x_137) ;  /* 0xfffffffc00f08947 */ /* 0x004fea000383ffff */
[----:B------:R-:W-:Y:S05]  /*7dd0*/  BRA `(.L_x_166) ;  /* 0xfffffff400707947 */ /* 0x000fea000383ffff */
.L_x_138:
[----:B-1----:R1:W2:Y:S02]  /*7de0*/  SYNCS.PHASECHK.TRANS64.TRYWAIT P0, [R9+URZ], R4 ;  /* 0x00000004090075a7 */ /* 0x0022a4000800017f */
[----:B--2---:R-:W-:Y:S05]  /*7df0*/  @!P0 NANOSLEEP.SYNCS 0x989680 ;  /* 0x009896800000895d */ /* 0x004fea0003900000 */
[----:B------:R-:W2:Y:S02]  /*7e00*/  @!P0 SYNCS.PHASECHK.TRANS64 P0, [R9+URZ], R4 ;  /* 0x00000004090085a7 */ /* 0x000ea4000800007f */
[----:B--2---:R-:W-:Y:S05]  /*7e10*/  @!P0 BRA `(.L_x_138) ;  /* 0xfffffffc00f08947 */ /* 0x004fea000383ffff */
[----:B------:R-:W-:Y:S05]  /*7e20*/  BRA `(.L_x_167) ;  /* 0xfffffff400807947 */ /* 0x000fea000383ffff */
.L_x_139:
[----:B-1----:R1:W2:Y:S02]  /*7e30*/  SYNCS.PHASECHK.TRANS64.TRYWAIT P0, [R6+URZ], R5 ;  /* 0x00000005060075a7 */ /* 0x0022a4000800017f */
[----:B--2---:R-:W-:Y:S05]  /*7e40*/  @!P0 NANOSLEEP.SYNCS 0x989680 ;  /* 0x009896800000895d */ /* 0x004fea0003900000 */
[----:B------:R-:W2:Y:S02]  /*7e50*/  @!P0 SYNCS.PHASECHK.TRANS64 P0, [R6+URZ], R5 ;  /* 0x00000005060085a7 */ /* 0x000ea4000800007f */
[----:B--2---:R-:W-:Y:S05]  /*7e60*/  @!P0 BRA `(.L_x_139) ;  /* 0xfffffffc00f08947 */ /* 0x004fea000383ffff */
[----:B------:R-:W-:Y:S05]  /*7e70*/  BRA `(.L_x_168) ;  /* 0xfffffff400907947 */ /* 0x000fea000383ffff */
.L_x_140:
[----:B--2---:R2:W3:Y:S02]  /*7e80*/  SYNCS.PHASECHK.TRANS64.TRYWAIT P0, [R9+URZ], R4 ;  /* 0x00000004090075a7 */ /* 0x0044e4000800017f */
[----:B---3--:R-:W-:Y:S05]  /*7e90*/  @!P0 NANOSLEEP.SYNCS 0x989680 ;  /* 0x009896800000895d */ /* 0x008fea0003900000 */
[----:B------:R-:W3:Y:S02]  /*7ea0*/  @!P0 SYNCS.PHASECHK.TRANS64 P0, [R9+URZ], R4 ;  /* 0x00000004090085a7 */ /* 0x000ee4000800007f */
[----:B---3--:R-:W-:Y:S05]  /*7eb0*/  @!P0 BRA `(.L_x_140) ;  /* 0xfffffffc00f08947 */ /* 0x008fea000383ffff */
[----:B------:R-:W-:Y:S05]  /*7ec0*/  BRA `(.L_x_169) ;  /* 0xfffffff400987947 */ /* 0x000fea000383ffff */
.L_x_170:
[----:B------:R-:W-:-:S00]  /*7ed0*/  BRA `(.L_x_170) ;  /* 0xfffffffc00fc7947 */ /* 0x000fc0000383ffff */
[----:B------:R-:W-:-:S00]  /*7ee0*/  NOP ;  /* 0x0000000000007918 */ /* 0x000fc00000000000 */
        /* <DEDUP_REMOVED lines=9> */
.L_x_171:


//--------------------- .nv.global.init           --------------------------
	.section	.nv.global.init,"aw",@progbits
.nv.global.init:
	.type		$str$24,@object
	.size		$str$24,($str$25 - $str$24)
$str$24:
        /*0000*/ 	.byte	0x28, 0x61, 0x64, 0x64, 0x72, 0x65, 0x73, 0x73, 0x20, 0x26, 0x20, 0x6d, 0x61, 0x73, 0x6b, 0x29
        /*0010*/ 	.byte	0x20, 0x3d, 0x3d, 0x20, 0x30, 0x00
	.type		$str$25,@object
	.size		$str$25,(__unnamed_1 - $str$25)
$str$25:
        /*0016*/ 	.byte	0x2f, 0x74, 0x6d, 0x70, 0x2f, 0x63, 0x75, 0x74, 0x6c, 0x61, 0x73, 0x73, 0x5f, 0x73, 0x77, 0x65
        /*0026*/ 	.byte	0x65, 0x70, 0x5f, 0x73, 0x72, 0x63, 0x2f, 0x69, 0x6e, 0x63, 0x6c, 0x75, 0x64, 0x65, 0x2f, 0x63
        /*0036*/ 	.byte	0x75, 0x74, 0x65, 0x2f, 0x70, 0x6f, 0x69, 0x6e, 0x74, 0x65, 0x72, 0x5f, 0x66, 0x6c, 0x61, 0x67
        /*0046*/ 	.byte	0x67, 0x65, 0x64, 0x2e, 0x68, 0x70, 0x70, 0x00
	.type		__unnamed_1,@object
	.size		__unnamed_1,(.L_0 - __unnamed_1)
__unnamed_1:
        /*004e*/ 	.byte	0x61, 0x75, 0x74, 0x6f, 0x20, 0x63, 0x75, 0x74, 0x65, 0x3a, 0x3a, 0x61, 0x73, 0x5f, 0x70, 0x6f
        /* <DEDUP_REMOVED lines=27> */
        /*020e*/ 	.byte	0x3a, 0x43, 0x3c, 0x34, 0x30, 0x39, 0x36, 0x3e, 0x3e, 0x3e, 0x3e, 0x3e, 0x5d, 0x00
.L_0:


//--------------------- .nv.shared._ZN7cutlass13device_kernelINS_4gemm6kernel13GemmUniversalIN4cute5tupleIJiiiiEEENS1_10collective13CollectiveMmaINS1_37MainloopSm90TmaGmmaWarpSpecializedFP8ILi17ENS5_IJNS4_1CILi1EEESB_SB_EEENS1_35KernelTmaWarpSpecializedCooperativeEEENS5_IJNSA_ILi128EEENSA_ILi64EEESG_EEENS_12float_e4m3_tENS5_IJlSB_lEEESI_SJ_NS4_8TiledMMAINS4_8MMA_AtomIJNS4_4SM904GMMA30MMA_64x64x32_F32E4M3E4M3_SS_TNILNSN_7ScaleInE1ELSP_1EEEEEENS4_6LayoutINS5_IJNSA_ILi2EEESB_SB_EEENS5_IJSB_NSA_ILi0EEESV_EEEEENS5_IJNS4_10UnderscoreESY_SY_EEEEENS4_13SM90_TMA_LOADENS4_14ComposedLayoutINS4_7SwizzleILi2ELi4ELi3EEENS4_18smem_ptr_flag_bitsILi8EEENSS_INS5_IJNSA_ILi8EEESG_EEENS5_IJSG_SB_EEEEEEEvNS4_8identityES11_S1B_vS1C_EENS_8epilogue10collective18CollectiveEpilogueINS1E_22Sm90TmaWarpSpecializedILi2ELi2ELi16ELb0ELb0EEEJSH_NS5_IJSF_NSA_ILi32EEEEEESI_SJ_SI_SJ_NS1E_6fusion15FusionCallbacksIS1I_NS1L_13LinCombEltActINS1E_6thread4ReLuESI_fSI_fLNS_15FloatRoundStyleE2EEESH_S1K_JEEES11_NS12_INS13_ILi1ELi4ELi3EEES16_NSS_INS5_IJS17_S1J_EEENS5_IJS1J_SB_EEEEEEENS4_39AutoVectorizingCopyWithAssumedAlignmentILi128EEENS4_14SM90_TMA_STOREES1X_S1Z_NS4_9Copy_AtomIJNS4_17SM90_U32x4_STSM_NENS_6half_tEEEEvEEEvvEEEEvNT_6ParamsE --------------------------
	.section	.nv.shared._ZN7cutlass13device_kernelINS_4gemm6kernel13GemmUniversalIN4cute5tupleIJiiiiEEENS1_10collective13CollectiveMmaINS1_37MainloopSm90TmaGmmaWarpSpecializedFP8ILi17ENS5_IJNS4_1CILi1EEESB_SB_EEENS1_35KernelTmaWarpSpecializedCooperativeEEENS5_IJNSA_ILi128EEENSA_ILi64EEESG_EEENS_12float_e4m3_tENS5_IJlSB_lEEESI_SJ_NS4_8TiledMMAINS4_8MMA_AtomIJNS4_4SM904GMMA30MMA_64x64x32_F32E4M3E4M3_SS_TNILNSN_7ScaleInE1ELSP_1EEEEEENS4_6LayoutINS5_IJNSA_ILi2EEESB_SB_EEENS5_IJSB_NSA_ILi0EEESV_EEEEENS5_IJNS4_10UnderscoreESY_SY_EEEEENS4_13SM90_TMA_LOADENS4_14ComposedLayoutINS4_7SwizzleILi2ELi4ELi3EEENS4_18smem_ptr_flag_bitsILi8EEENSS_INS5_IJNSA_ILi8EEESG_EEENS5_IJSG_SB_EEEEEEEvNS4_8identityES11_S1B_vS1C_EENS_8epilogue10collective18CollectiveEpilogueINS1E_22Sm90TmaWarpSpecializedILi2ELi2ELi16ELb0ELb0EEEJSH_NS5_IJSF_NSA_ILi32EEEEEESI_SJ_SI_SJ_NS1E_6fusion15FusionCallbacksIS1I_NS1L_13LinCombEltActINS1E_6thread4ReLuESI_fSI_fLNS_15FloatRoundStyleE2EEESH_S1K_JEEES11_NS12_INS13_ILi1ELi4ELi3EEES16_NSS_INS5_IJS17_S1J_EEENS5_IJS1J_SB_EEEEEEENS4_39AutoVectorizingCopyWithAssumedAlignmentILi128EEENS4_14SM90_TMA_STOREES1X_S1Z_NS4_9Copy_AtomIJNS4_17SM90_U32x4_STSM_NENS_6half_tEEEEvEEEvvEEEEvNT_6ParamsE,"aw",@nobits
	.sectionflags	@""
	.align	16
	.zero		1024


//--------------------- .nv.shared.reserved.0     --------------------------
	.section	.nv.shared.reserved.0,"aw",@nobits
	.weak		__nv_reservedSMEM_offset_0_alias
	.size		__nv_reservedSMEM_offset_0_alias, 0, 0
	.other		__nv_reservedSMEM_offset_0_alias,@"STO_CUDA_RESERVED_SHARED STV_DEFAULT"
__nv_reservedSMEM_offset_0_alias:
	.zero		0


//--------------------- .nv.global                --------------------------
	.section	.nv.global,"aw",@nobits
.nv.global:
	.type		_ZN39_INTERNAL_3fa95eb8_4_k_cu_a5cfb2b7_27964cute1_E,@object
	.size		_ZN39_INTERNAL_3fa95eb8_4_k_cu_a5cfb2b7_27964cute1_E,(_ZN39_INTERNAL_3fa95eb8_4_k_cu_a5cfb2b7_27964cuda3std3__45__cpo6cbeginE - _ZN39_INTERNAL_3fa95eb8_4_k_cu_a5cfb2b7_27964cute1_E)
_ZN39_INTERNAL_3fa95eb8_4_k_cu_a5cfb2b7_27964cute1_E:
	.zero		1
	.type		_ZN39_INTERNAL_3fa95eb8_4_k_cu_a5cfb2b7_27964cuda3std3__45__cpo6cbeginE,@object
	.size		_ZN39_INTERNAL_3fa95eb8_4_k_cu_a5cfb2b7_27964cuda3std3__45__cpo6cbeginE,(_ZN39_INTERNAL_3fa95eb8_4_k_cu_a5cfb2b7_27964cuda3std3__48in_placeE - _ZN39_INTERNAL_3fa95eb8_4_k_cu_a5cfb2b7_27964cuda3std3__45__cpo6cbeginE)
_ZN39_INTERNAL_3fa95eb8_4_k_cu_a5cfb2b7_27964cuda3std3__45__cpo6cbeginE:
	.zero		1
	.type		_ZN39_INTERNAL_3fa95eb8_4_k_cu_a5cfb2b7_27964cuda3std3__48in_placeE,@object
	.size		_ZN39_INTERNAL_3fa95eb8_4_k_cu_a5cfb2b7_27964cuda3std3__48in_placeE,(_ZN39_INTERNAL_3fa95eb8_4_k_cu_a5cfb2b7_27964cuda3std6ranges3__45__cpo9iter_moveE - _ZN39_INTERNAL_3fa95eb8_4_k_cu_a5cfb2b7_27964cuda3std3__48in_placeE)
_ZN39_INTERNAL_3fa95eb8_4_k_cu_a5cfb2b7_27964cuda3std3__48in_placeE:
	.zero		1
	.type		_ZN39_INTERNAL_3fa95eb8_4_k_cu_a5cfb2b7_27964cuda3std6ranges3__45__cpo9iter_moveE,@object
	.size		_ZN39_INTERNAL_3fa95eb8_4_k_cu_a5cfb2b7_27964cuda3std6ranges3__45__cpo9iter_moveE,(_ZN39_INTERNAL_3fa95eb8_4_k_cu_a5cfb2b7_27964cuda3std3__45__cpo5beginE - _ZN39_INTERNAL_3fa95eb8_4_k_cu_a5cfb2b7_27964cuda3std6ranges3__45__cpo9iter_moveE)
_ZN39_INTERNAL_3fa95eb8_4_k_cu_a5cfb2b7_27964cuda3std6ranges3__45__cpo9iter_moveE:
	.zero		1
	.type		_ZN39_INTERNAL_3fa95eb8_4_k_cu_a5cfb2b7_27964cuda3std3__45__cpo5beginE,@object
	.size		_ZN39_INTERNAL_3fa95eb8_4_k_cu_a5cfb2b7_27964cuda3std3__45__cpo5beginE,(_ZN39_INTERNAL_3fa95eb8_4_k_cu_a5cfb2b7_27964cuda3std3__441_GLOBAL__N__3fa95eb8_4_k_cu_a5cfb2b7_27966ignoreE - _ZN39_INTERNAL_3fa95eb8_4_k_cu_a5cfb2b7_27964cuda3std3__45__cpo5beginE)
_ZN39_INTERNAL_3fa95eb8_4_k_cu_a5cfb2b7_27964cuda3std3__45__cpo5beginE:
	.zero		1
	.type		_ZN39_INTERNAL_3fa95eb8_4_k_cu_a5cfb2b7_27964cuda3std3__441_GLOBAL__N__3fa95eb8_4_k_cu_a5cfb2b7_27966ignoreE,@object
	.size		_ZN39_INTERNAL_3fa95eb8_4_k_cu_a5cfb2b7_27964cuda3std3__441_GLOBAL__N__3fa95eb8_4_k_cu_a5cfb2b7_27966ignoreE,(_ZN39_INTERNAL_3fa95eb8_4_k_cu_a5cfb2b7_27964cute7productE - _ZN39_INTERNAL_3fa95eb8_4_k_cu_a5cfb2b7_27964cuda3std3__441_GLOBAL__N__3fa95eb8_4_k_cu_a5cfb2b7_27966ignoreE)
_ZN39_INTERNAL_3fa95eb8_4_k_cu_a5cfb2b7_27964cuda3std3__441_GLOBAL__N__3fa95eb8_4_k_cu_a5cfb2b7_27966ignoreE:
	.zero		1
	.type		_ZN39_INTERNAL_3fa95eb8_4_k_cu_a5cfb2b7_27964cute7productE,@object
	.size		_ZN39_INTERNAL_3fa95eb8_4_k_cu_a5cfb2b7_27964cute7productE,(_ZN39_INTERNAL_3fa95eb8_4_k_cu_a5cfb2b7_27964cuda3std3__45__cpo3endE - _ZN39_INTERNAL_3fa95eb8_4_k_cu_a5cfb2b7_27964cute7productE)
_ZN39_INTERNAL_3fa95eb8_4_k_cu_a5cfb2b7_27964cute7productE:
	.zero		1
	.type		_ZN39_INTERNAL_3fa95eb8_4_k_cu_a5cfb2b7_27964cuda3std3__45__cpo3endE,@object
	.size		_ZN39_INTERNAL_3fa95eb8_4_k_cu_a5cfb2b7_27964cuda3std3__45__cpo3endE,(_ZN39_INTERNAL_3fa95eb8_4_k_cu_a5cfb2b7_27964cuda3std3__419piecewise_constructE - _ZN39_INTERNAL_3fa95eb8_4_k_cu_a5cfb2b7_27964cuda3std3__45__cpo3endE)
_ZN39_INTERNAL_3fa95eb8_4_k_cu_a5cfb2b7_27964cuda3std3__45__cpo3endE:
	.zero		1
	.type		_ZN39_INTERNAL_3fa95eb8_4_k_cu_a5cfb2b7_27964cuda3std3__419piecewise_constructE,@object
	.size		_ZN39_INTERNAL_3fa95eb8_4_k_cu_a5cfb2b7_27964cuda3std3__419piecewise_constructE,(_ZN39_INTERNAL_3fa95eb8_4_k_cu_a5cfb2b7_27964cuda3std3__45__cpo4cendE - _ZN39_INTERNAL_3fa95eb8_4_k_cu_a5cfb2b7_27964cuda3std3__419piecewise_constructE)
_ZN39_INTERNAL_3fa95eb8_4_k_cu_a5cfb2b7_27964cuda3std3__419piecewise_constructE:
	.zero		1
	.type		_ZN39_INTERNAL_3fa95eb8_4_k_cu_a5cfb2b7_27964cuda3std3__45__cpo4cendE,@object
	.size		_ZN39_INTERNAL_3fa95eb8_4_k_cu_a5cfb2b7_27964cuda3std3__45__cpo4cendE,(_ZN39_INTERNAL_3fa95eb8_4_k_cu_a5cfb2b7_27964cuda3std6ranges3__45__cpo4swapE - _ZN39_INTERNAL_3fa95eb8_4_k_cu_a5cfb2b7_27964cuda3std3__45__cpo4cendE)
_ZN39_INTERNAL_3fa95eb8_4_k_cu_a5cfb2b7_27964cuda3std3__45__cpo4cendE:
	.zero		1
	.type		_ZN39_INTERNAL_3fa95eb8_4_k_cu_a5cfb2b7_27964cuda3std6ranges3__45__cpo4swapE,@object
	.size		_ZN39_INTERNAL_3fa95eb8_4_k_cu_a5cfb2b7_27964cuda3std6ranges3__45__cpo4swapE,(.L_8 - _ZN39_INTERNAL_3fa95eb8_4_k_cu_a5cfb2b7_27964cuda3std6ranges3__45__cpo4swapE)
_ZN39_INTERNAL_3fa95eb8_4_k_cu_a5cfb2b7_27964cuda3std6ranges3__45__cpo4swapE:
	.zero		1
.L_8:


//--------------------- .nv.constant0._ZN7cutlass13device_kernelINS_4gemm6kernel13GemmUniversalIN4cute5tupleIJiiiiEEENS1_10collective13CollectiveMmaINS1_37MainloopSm90TmaGmmaWarpSpecializedFP8ILi17ENS5_IJNS4_1CILi1EEESB_SB_EEENS1_35KernelTmaWarpSpecializedCooperativeEEENS5_IJNSA_ILi128EEENSA_ILi64EEESG_EEENS_12float_e4m3_tENS5_IJlSB_lEEESI_SJ_NS4_8TiledMMAINS4_8MMA_AtomIJNS4_4SM904GMMA30MMA_64x64x32_F32E4M3E4M3_SS_TNILNSN_7ScaleInE1ELSP_1EEEEEENS4_6LayoutINS5_IJNSA_ILi2EEESB_SB_EEENS5_IJSB_NSA_ILi0EEESV_EEEEENS5_IJNS4_10UnderscoreESY_SY_EEEEENS4_13SM90_TMA_LOADENS4_14ComposedLayoutINS4_7SwizzleILi2ELi4ELi3EEENS4_18smem_ptr_flag_bitsILi8EEENSS_INS5_IJNSA_ILi8EEESG_EEENS5_IJSG_SB_EEEEEEEvNS4_8identityES11_S1B_vS1C_EENS_8epilogue10collective18CollectiveEpilogueINS1E_22Sm90TmaWarpSpecializedILi2ELi2ELi16ELb0ELb0EEEJSH_NS5_IJSF_NSA_ILi32EEEEEESI_SJ_SI_SJ_NS1E_6fusion15FusionCallbacksIS1I_NS1L_13LinCombEltActINS1E_6thread4ReLuESI_fSI_fLNS_15FloatRoundStyleE2EEESH_S1K_JEEES11_NS12_INS13_ILi1ELi4ELi3EEES16_NSS_INS5_IJS17_S1J_EEENS5_IJS1J_SB_EEEEEEENS4_39AutoVectorizingCopyWithAssumedAlignmentILi128EEENS4_14SM90_TMA_STOREES1X_S1Z_NS4_9Copy_AtomIJNS4_17SM90_U32x4_STSM_NENS_6half_tEEEEvEEEvvEEEEvNT_6ParamsE --------------------------
	.section	.nv.constant0._ZN7cutlass13device_kernelINS_4gemm6kernel13GemmUniversalIN4cute5tupleIJiiiiEEENS1_10collective13CollectiveMmaINS1_37MainloopSm90TmaGmmaWarpSpecializedFP8ILi17ENS5_IJNS4_1CILi1EEESB_SB_EEENS1_35KernelTmaWarpSpecializedCooperativeEEENS5_IJNSA_ILi128EEENSA_ILi64EEESG_EEENS_12float_e4m3_tENS5_IJlSB_lEEESI_SJ_NS4_8TiledMMAINS4_8MMA_AtomIJNS4_4SM904GMMA30MMA_64x64x32_F32E4M3E4M3_SS_TNILNSN_7ScaleInE1ELSP_1EEEEEENS4_6LayoutINS5_IJNSA_ILi2EEESB_SB_EEENS5_IJSB_NSA_ILi0EEESV_EEEEENS5_IJNS4_10UnderscoreESY_SY_EEEEENS4_13SM90_TMA_LOADENS4_14ComposedLayoutINS4_7SwizzleILi2ELi4ELi3EEENS4_18smem_ptr_flag_bitsILi8EEENSS_INS5_IJNSA_ILi8EEESG_EEENS5_IJSG_SB_EEEEEEEvNS4_8identityES11_S1B_vS1C_EENS_8epilogue10collective18CollectiveEpilogueINS1E_22Sm90TmaWarpSpecializedILi2ELi2ELi16ELb0ELb0EEEJSH_NS5_IJSF_NSA_ILi32EEEEEESI_SJ_SI_SJ_NS1E_6fusion15FusionCallbacksIS1I_NS1L_13LinCombEltActINS1E_6thread4ReLuESI_fSI_fLNS_15FloatRoundStyleE2EEESH_S1K_JEEES11_NS12_INS13_ILi1ELi4ELi3EEES16_NSS_INS5_IJS17_S1J_EEENS5_IJS1J_SB_EEEEEEENS4_39AutoVectorizingCopyWithAssumedAlignmentILi128EEENS4_14SM90_TMA_STOREES1X_S1Z_NS4_9Copy_AtomIJNS4_17SM90_U32x4_STSM_NENS_6half_tEEEEvEEEvvEEEEvNT_6ParamsE,"a",@progbits
	.sectionflags	@""
	.align	4
.nv.constant0._ZN7cutlass13device_kernelINS_4gemm6kernel13GemmUniversalIN4cute5tupleIJiiiiEEENS1_10collective13CollectiveMmaINS1_37MainloopSm90TmaGmmaWarpSpecializedFP8ILi17ENS5_IJNS4_1CILi1EEESB_SB_EEENS1_35KernelTmaWarpSpecializedCooperativeEEENS5_IJNSA_ILi128EEENSA_ILi64EEESG_EEENS_12float_e4m3_tENS5_IJlSB_lEEESI_SJ_NS4_8TiledMMAINS4_8MMA_AtomIJNS4_4SM904GMMA30MMA_64x64x32_F32E4M3E4M3_SS_TNILNSN_7ScaleInE1ELSP_1EEEEEENS4_6LayoutINS5_IJNSA_ILi2EEESB_SB_EEENS5_IJSB_NSA_ILi0EEESV_EEEEENS5_IJNS4_10UnderscoreESY_SY_EEEEENS4_13SM90_TMA_LOADENS4_14ComposedLayoutINS4_7SwizzleILi2ELi4ELi3EEENS4_18smem_ptr_flag_bitsILi8EEENSS_INS5_IJNSA_ILi8EEESG_EEENS5_IJSG_SB_EEEEEEEvNS4_8identityES11_S1B_vS1C_EENS_8epilogue10collective18CollectiveEpilogueINS1E_22Sm90TmaWarpSpecializedILi2ELi2ELi16ELb0ELb0EEEJSH_NS5_IJSF_NSA_ILi32EEEEEESI_SJ_SI_SJ_NS1E_6fusion15FusionCallbacksIS1I_NS1L_13LinCombEltActINS1E_6thread4ReLuESI_fSI_fLNS_15FloatRoundStyleE2EEESH_S1K_JEEES11_NS12_INS13_ILi1ELi4ELi3EEES16_NSS_INS5_IJS17_S1J_EEENS5_IJS1J_SB_EEEEEEENS4_39AutoVectorizingCopyWithAssumedAlignmentILi128EEENS4_14SM90_TMA_STOREES1X_S1Z_NS4_9Copy_AtomIJNS4_17SM90_U32x4_STSM_NENS_6half_tEEEEvEEEvvEEEEvNT_6ParamsE:
	.zero		2432


//--------------------- SYMBOLS --------------------------

	.type		.nv.reservedSmem.offset0,@object
	.size		.nv.reservedSmem.offset0,0x4
	.type		__assertfail,@function
